	.target	sm_90a

	.elftype	@"ET_EXEC"


//--------------------- .note.nv.tkinfo           --------------------------
	.section	.note.nv.tkinfo,"",@"SHT_NOTE"
	.sectionflags	@"SHF_NOTE_NV_TKINFO"
	.tkinfo
        /*0018*/ 	.word	0x00000002
        /*0030*/ 	.string	""
        /*0030*/ 	.string	"ptxas"
        /*0030*/ 	.string	"Cuda compilation tools, release 13.0, V13.0.88"
        /*0030*/ 	.string	"Build cuda_13.0.r13.0/compiler.36424714_0"
        /*0030*/ 	.string	"-arch sm_90a -m 64 "



//--------------------- .note.nv.cuinfo           --------------------------
	.section	.note.nv.cuinfo,"",@"SHT_NOTE"
	.sectionflags	@"SHF_NOTE_NV_CUINFO"
        /*0018*/ 	.short	0x0002
        /*001a*/ 	.short	0x005a
        /*001c*/ 	.short	0x0082
	.zero		2


//--------------------- .nv.info                  --------------------------
	.section	.nv.info,"",@"SHT_CUDA_INFO"
	.align	4


	//----- nvinfo : EIATTR_REGCOUNT
	.align		4
        /*0000*/ 	.byte	0x04, 0x2f
        /*0002*/ 	.short	(.L_15 - .L_14)
	.align		4
.L_14:
        /*0004*/ 	.word	index@(_ZN7cutlass13device_kernelINS_4gemm6kernel13GemmUniversalIN4cute5tupleIJiiiiEEENS1_10collective13CollectiveMmaINS1_34MainloopSm90TmaGmmaWarpSpecializedILi3ENS5_IJNS4_1CILi1EEENSA_ILi2EEESB_EEENS1_32KernelTmaWarpSpecializedPingpongEEENS5_IJNSA_ILi64EEESG_NSA_ILi128EEEEEEaNS5_IJlSB_lEEEaSJ_NS4_8TiledMMAINS4_8MMA_AtomIJNS4_4SM904GMMA26MMA_64x64x32_S32S8S8_SS_TNEEEENS4_6LayoutINS5_IJSB_SB_SB_EEENS5_IJNSA_ILi0EEESS_SS_EEEEENS5_IJNS4_10UnderscoreESV_SV_EEEEENS4_23SM90_TMA_LOAD_MULTICASTENS4_14ComposedLayoutINS4_7SwizzleILi3ELi4ELi3EEENS4_18smem_ptr_flag_bitsILi8EEENSQ_INS5_IJNSA_ILi8EEESH_EEENS5_IJSH_SB_EEEEEEEvNS4_8identityENS4_13SM90_TMA_LOADES18_vS19_EENS_8epilogue10collective6detail29Sm90TmaWarpSpecializedAdapterINS1D_15DefaultEpilogueIaSJ_SJ_NS1C_6thread17LinearCombinationIaLi1EiiLNS1H_9ScaleType4KindE0ELNS_15FloatRoundStyleE2EaEENS1_15EpilogueDefaultEEEEEvvEEEEvNT_6ParamsE)
        /*0008*/ 	.word	0x000000a8


	//----- nvinfo : EIATTR_FRAME_SIZE
	.align		4
.L_15:
        /*000c*/ 	.byte	0x04, 0x11
        /*000e*/ 	.short	(.L_17 - .L_16)
	.align		4
.L_16:
        /*0010*/ 	.word	index@(_ZN7cutlass13device_kernelINS_4gemm6kernel13GemmUniversalIN4cute5tupleIJiiiiEEENS1_10collective13CollectiveMmaINS1_34MainloopSm90TmaGmmaWarpSpecializedILi3ENS5_IJNS4_1CILi1EEENSA_ILi2EEESB_EEENS1_32KernelTmaWarpSpecializedPingpongEEENS5_IJNSA_ILi64EEESG_NSA_ILi128EEEEEEaNS5_IJlSB_lEEEaSJ_NS4_8TiledMMAINS4_8MMA_AtomIJNS4_4SM904GMMA26MMA_64x64x32_S32S8S8_SS_TNEEEENS4_6LayoutINS5_IJSB_SB_SB_EEENS5_IJNSA_ILi0EEESS_SS_EEEEENS5_IJNS4_10UnderscoreESV_SV_EEEEENS4_23SM90_TMA_LOAD_MULTICASTENS4_14ComposedLayoutINS4_7SwizzleILi3ELi4ELi3EEENS4_18smem_ptr_flag_bitsILi8EEENSQ_INS5_IJNSA_ILi8EEESH_EEENS5_IJSH_SB_EEEEEEEvNS4_8identityENS4_13SM90_TMA_LOADES18_vS19_EENS_8epilogue10collective6detail29Sm90TmaWarpSpecializedAdapterINS1D_15DefaultEpilogueIaSJ_SJ_NS1C_6thread17LinearCombinationIaLi1EiiLNS1H_9ScaleType4KindE0ELNS_15FloatRoundStyleE2EaEENS1_15EpilogueDefaultEEEEEvvEEEEvNT_6ParamsE)
        /*0014*/ 	.word	0x00000008


	//----- nvinfo : EIATTR_MIN_STACK_SIZE
	.align		4
.L_17:
        /*0018*/ 	.byte	0x04, 0x12
        /*001a*/ 	.short	(.L_19 - .L_18)
	.align		4
.L_18:
        /*001c*/ 	.word	index@(_ZN7cutlass13device_kernelINS_4gemm6kernel13GemmUniversalIN4cute5tupleIJiiiiEEENS1_10collective13CollectiveMmaINS1_34MainloopSm90TmaGmmaWarpSpecializedILi3ENS5_IJNS4_1CILi1EEENSA_ILi2EEESB_EEENS1_32KernelTmaWarpSpecializedPingpongEEENS5_IJNSA_ILi64EEESG_NSA_ILi128EEEEEEaNS5_IJlSB_lEEEaSJ_NS4_8TiledMMAINS4_8MMA_AtomIJNS4_4SM904GMMA26MMA_64x64x32_S32S8S8_SS_TNEEEENS4_6LayoutINS5_IJSB_SB_SB_EEENS5_IJNSA_ILi0EEESS_SS_EEEEENS5_IJNS4_10UnderscoreESV_SV_EEEEENS4_23SM90_TMA_LOAD_MULTICASTENS4_14ComposedLayoutINS4_7SwizzleILi3ELi4ELi3EEENS4_18smem_ptr_flag_bitsILi8EEENSQ_INS5_IJNSA_ILi8EEESH_EEENS5_IJSH_SB_EEEEEEEvNS4_8identityENS4_13SM90_TMA_LOADES18_vS19_EENS_8epilogue10collective6detail29Sm90TmaWarpSpecializedAdapterINS1D_15DefaultEpilogueIaSJ_SJ_NS1C_6thread17LinearCombinationIaLi1EiiLNS1H_9ScaleType4KindE0ELNS_15FloatRoundStyleE2EaEENS1_15EpilogueDefaultEEEEEvvEEEEvNT_6ParamsE)
        /*0020*/ 	.word	0x00000008
.L_19:


//--------------------- .nv.compat                --------------------------
	.section	.nv.compat,"",@"SHT_CUDA_COMPAT_INFO"
	.align	4
        /*0000*/ 	.byte	0x02, 0x09, 0x01, 0x00, 0x02, 0x02, 0x04, 0x00, 0x02, 0x05, 0x05, 0x00, 0x03, 0x07, 0x01, 0x01
        /*0010*/ 	.byte	0x02, 0x03, 0x01, 0x00, 0x02, 0x06, 0x01, 0x00, 0x04, 0x0b, 0x08, 0x00, 0x00, 0x00, 0x00, 0x00
        /*0020*/ 	.byte	0x00, 0x00, 0x00, 0x00


//--------------------- .nv.info._ZN7cutlass13device_kernelINS_4gemm6kernel13GemmUniversalIN4cute5tupleIJiiiiEEENS1_10collective13CollectiveMmaINS1_34MainloopSm90TmaGmmaWarpSpecializedILi3ENS5_IJNS4_1CILi1EEENSA_ILi2EEESB_EEENS1_32KernelTmaWarpSpecializedPingpongEEENS5_IJNSA_ILi64EEESG_NSA_ILi128EEEEEEaNS5_IJlSB_lEEEaSJ_NS4_8TiledMMAINS4_8MMA_AtomIJNS4_4SM904GMMA26MMA_64x64x32_S32S8S8_SS_TNEEEENS4_6LayoutINS5_IJSB_SB_SB_EEENS5_IJNSA_ILi0EEESS_SS_EEEEENS5_IJNS4_10UnderscoreESV_SV_EEEEENS4_23SM90_TMA_LOAD_MULTICASTENS4_14ComposedLayoutINS4_7SwizzleILi3ELi4ELi3EEENS4_18smem_ptr_flag_bitsILi8EEENSQ_INS5_IJNSA_ILi8EEESH_EEENS5_IJSH_SB_EEEEEEEvNS4_8identityENS4_13SM90_TMA_LOADES18_vS19_EENS_8epilogue10collective6detail29Sm90TmaWarpSpecializedAdapterINS1D_15DefaultEpilogueIaSJ_SJ_NS1C_6thread17LinearCombinationIaLi1EiiLNS1H_9ScaleType4KindE0ELNS_15FloatRoundStyleE2EaEENS1_15EpilogueDefaultEEEEEvvEEEEvNT_6ParamsE --------------------------
	.section	.nv.info._ZN7cutlass13device_kernelINS_4gemm6kernel13GemmUniversalIN4cute5tupleIJiiiiEEENS1_10collective13CollectiveMmaINS1_34MainloopSm90TmaGmmaWarpSpecializedILi3ENS5_IJNS4_1CILi1EEENSA_ILi2EEESB_EEENS1_32KernelTmaWarpSpecializedPingpongEEENS5_IJNSA_ILi64EEESG_NSA_ILi128EEEEEEaNS5_IJlSB_lEEEaSJ_NS4_8TiledMMAINS4_8MMA_AtomIJNS4_4SM904GMMA26MMA_64x64x32_S32S8S8_SS_TNEEEENS4_6LayoutINS5_IJSB_SB_SB_EEENS5_IJNSA_ILi0EEESS_SS_EEEEENS5_IJNS4_10UnderscoreESV_SV_EEEEENS4_23SM90_TMA_LOAD_MULTICASTENS4_14ComposedLayoutINS4_7SwizzleILi3ELi4ELi3EEENS4_18smem_ptr_flag_bitsILi8EEENSQ_INS5_IJNSA_ILi8EEESH_EEENS5_IJSH_SB_EEEEEEEvNS4_8identityENS4_13SM90_TMA_LOADES18_vS19_EENS_8epilogue10collective6detail29Sm90TmaWarpSpecializedAdapterINS1D_15DefaultEpilogueIaSJ_SJ_NS1C_6thread17LinearCombinationIaLi1EiiLNS1H_9ScaleType4KindE0ELNS_15FloatRoundStyleE2EaEENS1_15EpilogueDefaultEEEEEvvEEEEvNT_6ParamsE,"",@"SHT_CUDA_INFO"
	.sectionflags	@""
	.align	4


	//----- nvinfo : EIATTR_CUDA_API_VERSION
	.align		4
        /*0000*/ 	.byte	0x04, 0x37
        /*0002*/ 	.short	(.L_21 - .L_20)
.L_20:
        /*0004*/ 	.word	0x00000082


	//----- nvinfo : EIATTR_KPARAM_INFO
	.align		4
.L_21:
        /*0008*/ 	.byte	0x04, 0x17
        /*000a*/ 	.short	(.L_23 - .L_22)
.L_22:
        /*000c*/ 	.word	0x00000000
        /*0010*/ 	.short	0x0000
        /*0012*/ 	.short	0x0070
        /*0014*/ 	.byte	0x00, 0xf0, 0x01, 0x10


	//----- nvinfo : EIATTR_SPARSE_MMA_MASK
	.align		4
.L_23:
        /*0018*/ 	.byte	0x03, 0x50
        /*001a*/ 	.short	0x0000


	//----- nvinfo : EIATTR_MAXREG_COUNT
	.align		4
        /*001c*/ 	.byte	0x03, 0x1b
        /*001e*/ 	.short	0x00a8


	//----- nvinfo : EIATTR_NUM_BARRIERS
	.align		4
        /*0020*/ 	.byte	0x02, 0x4c
        /*0022*/ 	.byte	0x01
	.zero		1


	//----- nvinfo : EIATTR_EXTERNS
	.align		4
        /*0024*/ 	.byte	0x04, 0x0f
        /*0026*/ 	.short	(.L_25 - .L_24)


	//   ....[0]....
	.align		4
.L_24:
        /*0028*/ 	.word	index@(__assertfail)


	//----- nvinfo : EIATTR_ANNOTATIONS
	.align		4
.L_25:
        /*002c*/ 	.byte	0x04, 0x55
        /*002e*/ 	.short	(.L_27 - .L_26)


	//   ....[0]....
.L_26:
        /*0030*/ 	.word	0x00000001
        /*0034*/ 	.byte	0x20, 0x0d, 0x00, 0x00, 0x01, 0x00, 0x00, 0x00, 0xe0, 0x3e, 0x00, 0x00, 0x01, 0x00, 0x00, 0x00
        /*0044*/ 	.byte	0x60, 0x4b, 0x00, 0x00


	//----- nvinfo : EIATTR_MERCURY_ISA_VERSION
	.align		4
.L_27:
        /*0048*/ 	.byte	0x03, 0x5f
        /*004a*/ 	.short	0x0101


	//----- nvinfo : EIATTR_INT_WARP_WIDE_INSTR_OFFSETS
	.align		4
        /*004c*/ 	.byte	0x04, 0x31
        /*004e*/ 	.short	(.L_29 - .L_28)


	//   ....[0]....
.L_28:
        /*0050*/ 	.word	0x00000470


	//   ....[1]....
        /*0054*/ 	.word	0x000004b0


	//   ....[2]....
        /*0058*/ 	.word	0x000005f0


	//   ....[3]....
        /*005c*/ 	.word	0x00000600


	//   ....[4]....
        /*0060*/ 	.word	0x00000620


	//   ....[5]....
        /*0064*/ 	.word	0x00000640


	//   ....[6]....
        /*0068*/ 	.word	0x000006f0


	//   ....[7]....
        /*006c*/ 	.word	0x00000740


	//   ....[8]....
        /*0070*/ 	.word	0x00001f90


	//----- nvinfo : EIATTR_COOP_GROUP_MASK_REGIDS
	.align		4
.L_29:
        /*0074*/ 	.byte	0x04, 0x29
        /*0076*/ 	.short	(.L_31 - .L_30)


	//   ....[0]....
.L_30:
        /*0078*/ 	.word	0xffffffff


	//   ....[1]....
        /*007c*/ 	.word	0xffffffff


	//   ....[2]....
        /*0080*/ 	.word	0xffffffff


	//   ....[3]....
        /*0084*/ 	.word	0xffffffff


	//   ....[4]....
        /*0088*/ 	.word	0xffffffff


	//   ....[5]....
        /*008c*/ 	.word	0xffffffff


	//   ....[6]....
        /*0090*/ 	.word	0xffffffff


	//----- nvinfo : EIATTR_COOP_GROUP_INSTR_OFFSETS
	.align		4
.L_31:
        /*0094*/ 	.byte	0x04, 0x28
        /*0096*/ 	.short	(.L_33 - .L_32)


	//   ....[0]....
.L_32:
        /*0098*/ 	.word	0x00000070


	//   ....[1]....
        /*009c*/ 	.word	0x00000080


	//   ....[2]....
        /*00a0*/ 	.word	0x00000140


	//   ....[3]....
        /*00a4*/ 	.word	0x000002b0


	//   ....[4]....
        /*00a8*/ 	.word	0x000002f0


	//   ....[5]....
        /*00ac*/ 	.word	0x00000790


	//   ....[6]....
        /*00b0*/ 	.word	0x000008c0


	//----- nvinfo : EIATTR_REG_RECONFIG
	.align		4
.L_33:
        /*00b4*/ 	.byte	0x01, 0x54
	.zero		2


	//----- nvinfo : EIATTR_SYSCALL_OFFSETS
	.align		4
        /*00b8*/ 	.byte	0x04, 0x46
        /*00ba*/ 	.short	(.L_35 - .L_34)


	//   ....[0]....
.L_34:
        /*00bc*/ 	.word	0x000017c0


	//----- nvinfo : EIATTR_MBARRIER_INSTR_OFFSETS
	.align		4
.L_35:
        /*00c0*/ 	.byte	0x04, 0x39
        /*00c2*/ 	.short	(.L_37 - .L_36)


	//   ....[0]....
.L_36:
        /*00c4*/ 	.word	0x00000240
        /*00c8*/ 	.word	0x000000ff
        /*00cc*/ 	.word	0x00000000
        /*00d0*/ 	.short	0x0100
        /*00d2*/ 	.byte	0x08
	.zero		1


	//   ....[1]....
        /*00d4*/ 	.word	0x00000250
        /*00d8*/ 	.word	0x000000ff
        /*00dc*/ 	.word	0x00000018
        /*00e0*/ 	.short	0x0100
        /*00e2*/ 	.byte	0x08
	.zero		1


	//   ....[2]....
        /*00e4*/ 	.word	0x00000260
        /*00e8*/ 	.word	0x000000ff
        /*00ec*/ 	.word	0x00000008
        /*00f0*/ 	.short	0x0100
        /*00f2*/ 	.byte	0x08
	.zero		1


	//   ....[3]....
        /*00f4*/ 	.word	0x00000270
        /*00f8*/ 	.word	0x000000ff
        /*00fc*/ 	.word	0x00000020
        /*0100*/ 	.short	0x0100
        /*0102*/ 	.byte	0x08
	.zero		1


	//   ....[4]....
        /*0104*/ 	.word	0x00000280
        /*0108*/ 	.word	0x000000ff
        /*010c*/ 	.word	0x00000010
        /*0110*/ 	.short	0x0100
        /*0112*/ 	.byte	0x08
	.zero		1


	//   ....[5]....
        /*0114*/ 	.word	0x00000290
        /*0118*/ 	.word	0x000000ff
        /*011c*/ 	.word	0x00000028
        /*0120*/ 	.short	0x0100
        /*0122*/ 	.byte	0x08
	.zero		1


	//   ....[6]....
        /*0124*/ 	.word	0x00000770
        /*0128*/ 	.word	0x000000ff
        /*012c*/ 	.word	0x00000060
        /*0130*/ 	.short	0x0100
        /*0132*/ 	.byte	0x08
	.zero		1


	//   ....[7]....
        /*0134*/ 	.word	0x00000810
        /*0138*/ 	.word	0x000000ff
        /*013c*/ 	.word	0x00000068
        /*0140*/ 	.short	0x0100
        /*0142*/ 	.byte	0x08
	.zero		1


	//   ....[8]....
        /*0144*/ 	.word	0x00000840
        /*0148*/ 	.word	0x000000ff
        /*014c*/ 	.word	0x00000040
        /*0150*/ 	.short	0x0100
        /*0152*/ 	.byte	0x09
	.zero		1


	//   ....[9]....
        /*0154*/ 	.word	0x00000850
        /*0158*/ 	.word	0x000000ff
        /*015c*/ 	.word	0x00000048
        /*0160*/ 	.short	0x0100
        /*0162*/ 	.byte	0x09
	.zero		1


	//   ....[10]....
        /*0164*/ 	.word	0x00000860
        /*0168*/ 	.word	0x000000ff
        /*016c*/ 	.word	0x00000050
        /*0170*/ 	.short	0x0100
        /*0172*/ 	.byte	0x09
	.zero		1


	//   ....[11]....
        /*0174*/ 	.word	0x00000870
        /*0178*/ 	.word	0x000000ff
        /*017c*/ 	.word	0x00000058
        /*0180*/ 	.short	0x0100
        /*0182*/ 	.byte	0x09
	.zero		1


	//   ....[12]....
        /*0184*/ 	.word	0x000016a0
        /*0188*/ 	.word	0x0000003e
        /*018c*/ 	.word	0x00000000
        /*0190*/ 	.short	0x010a
        /*0192*/ 	.byte	0x2a
	.zero		1


	//   ....[13]....
        /*0194*/ 	.word	0x00001850
        /*0198*/ 	.word	0x00000003
        /*019c*/ 	.word	0x00000000
        /*01a0*/ 	.short	0x010a
        /*01a2*/ 	.byte	0x3f
	.zero		1


	//   ....[14]....
        /*01a4*/ 	.word	0x00001890
        /*01a8*/ 	.word	0x00000003
        /*01ac*/ 	.word	0x00000000
        /*01b0*/ 	.short	0x010a
        /*01b2*/ 	.byte	0x3f
	.zero		1


	//   ....[15]....
        /*01b4*/ 	.word	0x00001b90
        /*01b8*/ 	.word	0x000000ff
        /*01bc*/ 	.word	0x00000000
        /*01c0*/ 	.short	0x010a
        /*01c2*/ 	.byte	0x04
	.zero		1


	//   ....[16]....
        /*01c4*/ 	.word	0x00001bd0
        /*01c8*/ 	.word	0x000000ff
        /*01cc*/ 	.word	0x00000000
        /*01d0*/ 	.short	0x010a
        /*01d2*/ 	.byte	0x04
	.zero		1


	//   ....[17]....
        /*01d4*/ 	.word	0x00001e30
        /*01d8*/ 	.word	0x00000005
        /*01dc*/ 	.word	0x00000000
        /*01e0*/ 	.short	0x0101
        /*01e2*/ 	.byte	0x3f
	.zero		1


	//   ....[18]....
        /*01e4*/ 	.word	0x00001f30
        /*01e8*/ 	.word	0x0000003f
        /*01ec*/ 	.word	0x00000000
        /*01f0*/ 	.short	0x0101
        /*01f2*/ 	.byte	0x2f
	.zero		1


	//   ....[19]....
        /*01f4*/ 	.word	0x00002030
        /*01f8*/ 	.word	0x00000003
        /*01fc*/ 	.word	0x00000000
        /*0200*/ 	.short	0x0101
        /*0202*/ 	.byte	0x3f
	.zero		1


	//   ....[20]....
        /*0204*/ 	.word	0x000020f0
        /*0208*/ 	.word	0x0000003e
        /*020c*/ 	.word	0x00000010
        /*0210*/ 	.short	0x010a
        /*0212*/ 	.byte	0x2a
	.zero		1


	//   ....[21]....
        /*0214*/ 	.word	0x00003f00
        /*0218*/ 	.word	0x00000041
        /*021c*/ 	.word	0x00000000
        /*0220*/ 	.short	0x0101
        /*0222*/ 	.byte	0x2f
	.zero		1


	//   ....[22]....
        /*0224*/ 	.word	0x000048b0
        /*0228*/ 	.word	0x0000000d
        /*022c*/ 	.word	0x00000018
        /*0230*/ 	.short	0x010a
        /*0232*/ 	.byte	0x3f
	.zero		1


	//   ....[23]....
        /*0234*/ 	.word	0x00004c70
        /*0238*/ 	.word	0x00000005
        /*023c*/ 	.word	0x00000068
        /*0240*/ 	.short	0x0101
        /*0242*/ 	.byte	0x3f
	.zero		1


	//   ....[24]....
        /*0244*/ 	.word	0x00005400
        /*0248*/ 	.word	0x00000007
        /*024c*/ 	.word	0x00000000
        /*0250*/ 	.short	0x010a
        /*0252*/ 	.byte	0x3f
	.zero		1


	//   ....[25]....
        /*0254*/ 	.word	0x00005480
        /*0258*/ 	.word	0x00000006
        /*025c*/ 	.word	0x00000000
        /*0260*/ 	.short	0x010a
        /*0262*/ 	.byte	0x3f
	.zero		1


	//   ....[26]....
        /*0264*/ 	.word	0x00005510
        /*0268*/ 	.word	0x00000003
        /*026c*/ 	.word	0x00000000
        /*0270*/ 	.short	0x010a
        /*0272*/ 	.byte	0x3f
	.zero		1


	//   ....[27]....
        /*0274*/ 	.word	0x00005570
        /*0278*/ 	.word	0x00000040
        /*027c*/ 	.word	0x00000000
        /*0280*/ 	.short	0x010a
        /*0282*/ 	.byte	0x3f
	.zero		1


	//   ....[28]....
        /*0284*/ 	.word	0x000055c0
        /*0288*/ 	.word	0x00000003
        /*028c*/ 	.word	0x00000000
        /*0290*/ 	.short	0x010a
        /*0292*/ 	.byte	0x3f
	.zero		1


	//   ....[29]....
        /*0294*/ 	.word	0x00005620
        /*0298*/ 	.word	0x00000005
        /*029c*/ 	.word	0x00000000
        /*02a0*/ 	.short	0x010a
        /*02a2*/ 	.byte	0x3f
	.zero		1


	//   ....[30]....
        /*02a4*/ 	.word	0x00005670
        /*02a8*/ 	.word	0x00000040
        /*02ac*/ 	.word	0x00000010
        /*02b0*/ 	.short	0x010a
        /*02b2*/ 	.byte	0x3f
	.zero		1


	//   ....[31]....
        /*02b4*/ 	.word	0x00005740
        /*02b8*/ 	.word	0x0000000d
        /*02bc*/ 	.word	0x00000018
        /*02c0*/ 	.short	0x010a
        /*02c2*/ 	.byte	0x3f
	.zero		1


	//   ....[32]....
        /*02c4*/ 	.word	0x00005810
        /*02c8*/ 	.word	0x00000007
        /*02cc*/ 	.word	0x00000000
        /*02d0*/ 	.short	0x010a
        /*02d2*/ 	.byte	0x3f
	.zero		1


	//   ....[33]....
        /*02d4*/ 	.word	0x00005860
        /*02d8*/ 	.word	0x00000006
        /*02dc*/ 	.word	0x00000000
        /*02e0*/ 	.short	0x010a
        /*02e2*/ 	.byte	0x3f
	.zero		1


	//----- nvinfo : EIATTR_NUM_MBARRIERS
	.align		4
.L_37:
        /*02e4*/ 	.byte	0x03, 0x38
        /*02e6*/ 	.short	0x000c


	//----- nvinfo : EIATTR_EXIT_INSTR_OFFSETS
	.align		4
        /*02e8*/ 	.byte	0x04, 0x1c
        /*02ea*/ 	.short	(.L_39 - .L_38)


	//   ....[0]....
.L_38:
        /*02ec*/ 	.word	0x00001360


	//   ....[1]....
        /*02f0*/ 	.word	0x000013c0


	//   ....[2]....
        /*02f4*/ 	.word	0x00004590


	//   ....[3]....
        /*02f8*/ 	.word	0x000045c0


	//   ....[4]....
        /*02fc*/ 	.word	0x00005560


	//----- nvinfo : EIATTR_MAX_THREADS
	.align		4
.L_39:
        /*0300*/ 	.byte	0x04, 0x05
        /*0302*/ 	.short	(.L_41 - .L_40)
.L_40:
        /*0304*/ 	.word	0x00000180
        /*0308*/ 	.word	0x00000001
        /*030c*/ 	.word	0x00000001


	//----- nvinfo : EIATTR_CRS_STACK_SIZE
	.align		4
.L_41:
        /*0310*/ 	.byte	0x04, 0x1e
        /*0312*/ 	.short	(.L_43 - .L_42)
.L_42:
        /*0314*/ 	.word	0x00000000


	//----- nvinfo : EIATTR_CBANK_PARAM_SIZE
	.align		4
.L_43:
        /*0318*/ 	.byte	0x03, 0x19
        /*031a*/ 	.short	0x0470


	//----- nvinfo : EIATTR_PARAM_CBANK
	.align		4
        /*031c*/ 	.byte	0x04, 0x0a
        /*031e*/ 	.short	(.L_45 - .L_44)
	.align		4
.L_44:
        /*0320*/ 	.word	index@(.nv.constant0._ZN7cutlass13device_kernelINS_4gemm6kernel13GemmUniversalIN4cute5tupleIJiiiiEEENS1_10collective13CollectiveMmaINS1_34MainloopSm90TmaGmmaWarpSpecializedILi3ENS5_IJNS4_1CILi1EEENSA_ILi2EEESB_EEENS1_32KernelTmaWarpSpecializedPingpongEEENS5_IJNSA_ILi64EEESG_NSA_ILi128EEEEEEaNS5_IJlSB_lEEEaSJ_NS4_8TiledMMAINS4_8MMA_AtomIJNS4_4SM904GMMA26MMA_64x64x32_S32S8S8_SS_TNEEEENS4_6LayoutINS5_IJSB_SB_SB_EEENS5_IJNSA_ILi0EEESS_SS_EEEEENS5_IJNS4_10UnderscoreESV_SV_EEEEENS4_23SM90_TMA_LOAD_MULTICASTENS4_14ComposedLayoutINS4_7SwizzleILi3ELi4ELi3EEENS4_18smem_ptr_flag_bitsILi8EEENSQ_INS5_IJNSA_ILi8EEESH_EEENS5_IJSH_SB_EEEEEEEvNS4_8identityENS4_13SM90_TMA_LOADES18_vS19_EENS_8epilogue10collective6detail29Sm90TmaWarpSpecializedAdapterINS1D_15DefaultEpilogueIaSJ_SJ_NS1C_6thread17LinearCombinationIaLi1EiiLNS1H_9ScaleType4KindE0ELNS_15FloatRoundStyleE2EaEENS1_15EpilogueDefaultEEEEEvvEEEEvNT_6ParamsE)
        /*0324*/ 	.short	0x0210
        /*0326*/ 	.short	0x0470


	//----- nvinfo : EIATTR_SW_WAR
	.align		4
.L_45:
        /*0328*/ 	.byte	0x04, 0x36
        /*032a*/ 	.short	(.L_47 - .L_46)
.L_46:
        /*032c*/ 	.word	0x00000008
.L_47:


//--------------------- .nv.callgraph             --------------------------
	.section	.nv.callgraph,"",@"SHT_CUDA_CALLGRAPH"
	.align	4
	.sectionentsize	8
	.align		4
        /*0000*/ 	.word	0x00000000
	.align		4
        /*0004*/ 	.word	0xffffffff
	.align		4
        /*0008*/ 	.word	index@(_ZN7cutlass13device_kernelINS_4gemm6kernel13GemmUniversalIN4cute5tupleIJiiiiEEENS1_10collective13CollectiveMmaINS1_34MainloopSm90TmaGmmaWarpSpecializedILi3ENS5_IJNS4_1CILi1EEENSA_ILi2EEESB_EEENS1_32KernelTmaWarpSpecializedPingpongEEENS5_IJNSA_ILi64EEESG_NSA_ILi128EEEEEEaNS5_IJlSB_lEEEaSJ_NS4_8TiledMMAINS4_8MMA_AtomIJNS4_4SM904GMMA26MMA_64x64x32_S32S8S8_SS_TNEEEENS4_6LayoutINS5_IJSB_SB_SB_EEENS5_IJNSA_ILi0EEESS_SS_EEEEENS5_IJNS4_10UnderscoreESV_SV_EEEEENS4_23SM90_TMA_LOAD_MULTICASTENS4_14ComposedLayoutINS4_7SwizzleILi3ELi4ELi3EEENS4_18smem_ptr_flag_bitsILi8EEENSQ_INS5_IJNSA_ILi8EEESH_EEENS5_IJSH_SB_EEEEEEEvNS4_8identityENS4_13SM90_TMA_LOADES18_vS19_EENS_8epilogue10collective6detail29Sm90TmaWarpSpecializedAdapterINS1D_15DefaultEpilogueIaSJ_SJ_NS1C_6thread17LinearCombinationIaLi1EiiLNS1H_9ScaleType4KindE0ELNS_15FloatRoundStyleE2EaEENS1_15EpilogueDefaultEEEEEvvEEEEvNT_6ParamsE)
	.align		4
        /*000c*/ 	.word	index@(__assertfail)
	.align		4
        /*0010*/ 	.word	0x00000000
	.align		4
        /*0014*/ 	.word	0xfffffffe
	.align		4
        /*0018*/ 	.word	0x00000000
	.align		4
        /*001c*/ 	.word	0xfffffffd
	.align		4
        /*0020*/ 	.word	0x00000000
	.align		4
        /*0024*/ 	.word	0xfffffffc


//--------------------- .nv.constant4             --------------------------
	.section	.nv.constant4,"a",@progbits
	.align	8
	.align		8
.nv.constant4:
        /*0000*/ 	.dword	__assertfail
	.align		8
        /*0008*/ 	.dword	__unnamed_1
	.align		8
        /*0010*/ 	.dword	_ZN39_INTERNAL_a96eadd3_4_k_cu_3893ae20_45264cuda3std3__45__cpo5beginE
	.align		8
        /*0018*/ 	.dword	_ZN39_INTERNAL_a96eadd3_4_k_cu_3893ae20_45264cuda3std3__45__cpo3endE
	.align		8
        /*0020*/ 	.dword	_ZN39_INTERNAL_a96eadd3_4_k_cu_3893ae20_45264cuda3std3__45__cpo6cbeginE
	.align		8
        /*0028*/ 	.dword	_ZN39_INTERNAL_a96eadd3_4_k_cu_3893ae20_45264cuda3std3__45__cpo4cendE
	.align		8
        /*0030*/ 	.dword	_ZN39_INTERNAL_a96eadd3_4_k_cu_3893ae20_45264cuda3std3__441_GLOBAL__N__a96eadd3_4_k_cu_3893ae20_45266ignoreE
	.align		8
        /*0038*/ 	.dword	_ZN39_INTERNAL_a96eadd3_4_k_cu_3893ae20_45264cuda3std3__419piecewise_constructE
	.align		8
        /*0040*/ 	.dword	_ZN39_INTERNAL_a96eadd3_4_k_cu_3893ae20_45264cuda3std3__48in_placeE
	.align		8
        /*0048*/ 	.dword	_ZN39_INTERNAL_a96eadd3_4_k_cu_3893ae20_45264cuda3std6ranges3__45__cpo4swapE
	.align		8
        /*0050*/ 	.dword	_ZN39_INTERNAL_a96eadd3_4_k_cu_3893ae20_45264cuda3std6ranges3__45__cpo9iter_moveE
	.align		8
        /*0058*/ 	.dword	_ZN39_INTERNAL_a96eadd3_4_k_cu_3893ae20_45264cute7productE
	.align		8
        /*0060*/ 	.dword	_ZN39_INTERNAL_a96eadd3_4_k_cu_3893ae20_45264cute1_E
	.align		8
        /*0068*/ 	.dword	$str$22
	.align		8
        /*0070*/ 	.dword	$str$23


//--------------------- .text._ZN7cutlass13device_kernelINS_4gemm6kernel13GemmUniversalIN4cute5tupleIJiiiiEEENS1_10collective13CollectiveMmaINS1_34MainloopSm90TmaGmmaWarpSpecializedILi3ENS5_IJNS4_1CILi1EEENSA_ILi2EEESB_EEENS1_32KernelTmaWarpSpecializedPingpongEEENS5_IJNSA_ILi64EEESG_NSA_ILi128EEEEEEaNS5_IJlSB_lEEEaSJ_NS4_8TiledMMAINS4_8MMA_AtomIJNS4_4SM904GMMA26MMA_64x64x32_S32S8S8_SS_TNEEEENS4_6LayoutINS5_IJSB_SB_SB_EEENS5_IJNSA_ILi0EEESS_SS_EEEEENS5_IJNS4_10UnderscoreESV_SV_EEEEENS4_23SM90_TMA_LOAD_MULTICASTENS4_14ComposedLayoutINS4_7SwizzleILi3ELi4ELi3EEENS4_18smem_ptr_flag_bitsILi8EEENSQ_INS5_IJNSA_ILi8EEESH_EEENS5_IJSH_SB_EEEEEEEvNS4_8identityENS4_13SM90_TMA_LOADES18_vS19_EENS_8epilogue10collective6detail29Sm90TmaWarpSpecializedAdapterINS1D_15DefaultEpilogueIaSJ_SJ_NS1C_6thread17LinearCombinationIaLi1EiiLNS1H_9ScaleType4KindE0ELNS_15FloatRoundStyleE2EaEENS1_15EpilogueDefaultEEEEEvvEEEEvNT_6ParamsE --------------------------
	.section	.text._ZN7cutlass13device_kernelINS_4gemm6kernel13GemmUniversalIN4cute5tupleIJiiiiEEENS1_10collective13CollectiveMmaINS1_34MainloopSm90TmaGmmaWarpSpecializedILi3ENS5_IJNS4_1CILi1EEENSA_ILi2EEESB_EEENS1_32KernelTmaWarpSpecializedPingpongEEENS5_IJNSA_ILi64EEESG_NSA_ILi128EEEEEEaNS5_IJlSB_lEEEaSJ_NS4_8TiledMMAINS4_8MMA_AtomIJNS4_4SM904GMMA26MMA_64x64x32_S32S8S8_SS_TNEEEENS4_6LayoutINS5_IJSB_SB_SB_EEENS5_IJNSA_ILi0EEESS_SS_EEEEENS5_IJNS4_10UnderscoreESV_SV_EEEEENS4_23SM90_TMA_LOAD_MULTICASTENS4_14ComposedLayoutINS4_7SwizzleILi3ELi4ELi3EEENS4_18smem_ptr_flag_bitsILi8EEENSQ_INS5_IJNSA_ILi8EEESH_EEENS5_IJSH_SB_EEEEEEEvNS4_8identityENS4_13SM90_TMA_LOADES18_vS19_EENS_8epilogue10collective6detail29Sm90TmaWarpSpecializedAdapterINS1D_15DefaultEpilogueIaSJ_SJ_NS1C_6thread17LinearCombinationIaLi1EiiLNS1H_9ScaleType4KindE0ELNS_15FloatRoundStyleE2EaEENS1_15EpilogueDefaultEEEEEvvEEEEvNT_6ParamsE,"ax",@progbits
	.align	128
.text._ZN7cutlass13device_kernelINS_4gemm6kernel13GemmUniversalIN4cute5tupleIJiiiiEEENS1_10collective13CollectiveMmaINS1_34MainloopSm90TmaGmmaWarpSpecializedILi3ENS5_IJNS4_1CILi1EEENSA_ILi2EEESB_EEENS1_32KernelTmaWarpSpecializedPingpongEEENS5_IJNSA_ILi64EEESG_NSA_ILi128EEEEEEaNS5_IJlSB_lEEEaSJ_NS4_8TiledMMAINS4_8MMA_AtomIJNS4_4SM904GMMA26MMA_64x64x32_S32S8S8_SS_TNEEEENS4_6LayoutINS5_IJSB_SB_SB_EEENS5_IJNSA_ILi0EEESS_SS_EEEEENS5_IJNS4_10UnderscoreESV_SV_EEEEENS4_23SM90_TMA_LOAD_MULTICASTENS4_14ComposedLayoutINS4_7SwizzleILi3ELi4ELi3EEENS4_18smem_ptr_flag_bitsILi8EEENSQ_INS5_IJNSA_ILi8EEESH_EEENS5_IJSH_SB_EEEEEEEvNS4_8identityENS4_13SM90_TMA_LOADES18_vS19_EENS_8epilogue10collective6detail29Sm90TmaWarpSpecializedAdapterINS1D_15DefaultEpilogueIaSJ_SJ_NS1C_6thread17LinearCombinationIaLi1EiiLNS1H_9ScaleType4KindE0ELNS_15FloatRoundStyleE2EaEENS1_15EpilogueDefaultEEEEEvvEEEEvNT_6ParamsE:
        .type           _ZN7cutlass13device_kernelINS_4gemm6kernel13GemmUniversalIN4cute5tupleIJiiiiEEENS1_10collective13CollectiveMmaINS1_34MainloopSm90TmaGmmaWarpSpecializedILi3ENS5_IJNS4_1CILi1EEENSA_ILi2EEESB_EEENS1_32KernelTmaWarpSpecializedPingpongEEENS5_IJNSA_ILi64EEESG_NSA_ILi128EEEEEEaNS5_IJlSB_lEEEaSJ_NS4_8TiledMMAINS4_8MMA_AtomIJNS4_4SM904GMMA26MMA_64x64x32_S32S8S8_SS_TNEEEENS4_6LayoutINS5_IJSB_SB_SB_EEENS5_IJNSA_ILi0EEESS_SS_EEEEENS5_IJNS4_10UnderscoreESV_SV_EEEEENS4_23SM90_TMA_LOAD_MULTICASTENS4_14ComposedLayoutINS4_7SwizzleILi3ELi4ELi3EEENS4_18smem_ptr_flag_bitsILi8EEENSQ_INS5_IJNSA_ILi8EEESH_EEENS5_IJSH_SB_EEEEEEEvNS4_8identityENS4_13SM90_TMA_LOADES18_vS19_EENS_8epilogue10collective6detail29Sm90TmaWarpSpecializedAdapterINS1D_15DefaultEpilogueIaSJ_SJ_NS1C_6thread17LinearCombinationIaLi1EiiLNS1H_9ScaleType4KindE0ELNS_15FloatRoundStyleE2EaEENS1_15EpilogueDefaultEEEEEvvEEEEvNT_6ParamsE,@function
        .size           _ZN7cutlass13device_kernelINS_4gemm6kernel13GemmUniversalIN4cute5tupleIJiiiiEEENS1_10collective13CollectiveMmaINS1_34MainloopSm90TmaGmmaWarpSpecializedILi3ENS5_IJNS4_1CILi1EEENSA_ILi2EEESB_EEENS1_32KernelTmaWarpSpecializedPingpongEEENS5_IJNSA_ILi64EEESG_NSA_ILi128EEEEEEaNS5_IJlSB_lEEEaSJ_NS4_8TiledMMAINS4_8MMA_AtomIJNS4_4SM904GMMA26MMA_64x64x32_S32S8S8_SS_TNEEEENS4_6LayoutINS5_IJSB_SB_SB_EEENS5_IJNSA_ILi0EEESS_SS_EEEEENS5_IJNS4_10UnderscoreESV_SV_EEEEENS4_23SM90_TMA_LOAD_MULTICASTENS4_14ComposedLayoutINS4_7SwizzleILi3ELi4ELi3EEENS4_18smem_ptr_flag_bitsILi8EEENSQ_INS5_IJNSA_ILi8EEESH_EEENS5_IJSH_SB_EEEEEEEvNS4_8identityENS4_13SM90_TMA_LOADES18_vS19_EENS_8epilogue10collective6detail29Sm90TmaWarpSpecializedAdapterINS1D_15DefaultEpilogueIaSJ_SJ_NS1C_6thread17LinearCombinationIaLi1EiiLNS1H_9ScaleType4KindE0ELNS_15FloatRoundStyleE2EaEENS1_15EpilogueDefaultEEEEEvvEEEEvNT_6ParamsE,(.L_x_139 - _ZN7cutlass13device_kernelINS_4gemm6kernel13GemmUniversalIN4cute5tupleIJiiiiEEENS1_10collective13CollectiveMmaINS1_34MainloopSm90TmaGmmaWarpSpecializedILi3ENS5_IJNS4_1CILi1EEENSA_ILi2EEESB_EEENS1_32KernelTmaWarpSpecializedPingpongEEENS5_IJNSA_ILi64EEESG_NSA_ILi128EEEEEEaNS5_IJlSB_lEEEaSJ_NS4_8TiledMMAINS4_8MMA_AtomIJNS4_4SM904GMMA26MMA_64x64x32_S32S8S8_SS_TNEEEENS4_6LayoutINS5_IJSB_SB_SB_EEENS5_IJNSA_ILi0EEESS_SS_EEEEENS5_IJNS4_10UnderscoreESV_SV_EEEEENS4_23SM90_TMA_LOAD_MULTICASTENS4_14ComposedLayoutINS4_7SwizzleILi3ELi4ELi3EEENS4_18smem_ptr_flag_bitsILi8EEENSQ_INS5_IJNSA_ILi8EEESH_EEENS5_IJSH_SB_EEEEEEEvNS4_8identityENS4_13SM90_TMA_LOADES18_vS19_EENS_8epilogue10collective6detail29Sm90TmaWarpSpecializedAdapterINS1D_15DefaultEpilogueIaSJ_SJ_NS1C_6thread17LinearCombinationIaLi1EiiLNS1H_9ScaleType4KindE0ELNS_15FloatRoundStyleE2EaEENS1_15EpilogueDefaultEEEEEvvEEEEvNT_6ParamsE)
        .other          _ZN7cutlass13device_kernelINS_4gemm6kernel13GemmUniversalIN4cute5tupleIJiiiiEEENS1_10collective13CollectiveMmaINS1_34MainloopSm90TmaGmmaWarpSpecializedILi3ENS5_IJNS4_1CILi1EEENSA_ILi2EEESB_EEENS1_32KernelTmaWarpSpecializedPingpongEEENS5_IJNSA_ILi64EEESG_NSA_ILi128EEEEEEaNS5_IJlSB_lEEEaSJ_NS4_8TiledMMAINS4_8MMA_AtomIJNS4_4SM904GMMA26MMA_64x64x32_S32S8S8_SS_TNEEEENS4_6LayoutINS5_IJSB_SB_SB_EEENS5_IJNSA_ILi0EEESS_SS_EEEEENS5_IJNS4_10UnderscoreESV_SV_EEEEENS4_23SM90_TMA_LOAD_MULTICASTENS4_14ComposedLayoutINS4_7SwizzleILi3ELi4ELi3EEENS4_18smem_ptr_flag_bitsILi8EEENSQ_INS5_IJNSA_ILi8EEESH_EEENS5_IJSH_SB_EEEEEEEvNS4_8identityENS4_13SM90_TMA_LOADES18_vS19_EENS_8epilogue10collective6detail29Sm90TmaWarpSpecializedAdapterINS1D_15DefaultEpilogueIaSJ_SJ_NS1C_6thread17LinearCombinationIaLi1EiiLNS1H_9ScaleType4KindE0ELNS_15FloatRoundStyleE2EaEENS1_15EpilogueDefaultEEEEEvvEEEEvNT_6ParamsE,@"STO_CUDA_ENTRY STV_DEFAULT"
_ZN7cutlass13device_kernelINS_4gemm6kernel13GemmUniversalIN4cute5tupleIJiiiiEEENS1_10collective13CollectiveMmaINS1_34MainloopSm90TmaGmmaWarpSpecializedILi3ENS5_IJNS4_1CILi1EEENSA_ILi2EEESB_EEENS1_32KernelTmaWarpSpecializedPingpongEEENS5_IJNSA_ILi64EEESG_NSA_ILi128EEEEEEaNS5_IJlSB_lEEEaSJ_NS4_8TiledMMAINS4_8MMA_AtomIJNS4_4SM904GMMA26MMA_64x64x32_S32S8S8_SS_TNEEEENS4_6LayoutINS5_IJSB_SB_SB_EEENS5_IJNSA_ILi0EEESS_SS_EEEEENS5_IJNS4_10UnderscoreESV_SV_EEEEENS4_23SM90_TMA_LOAD_MULTICASTENS4_14ComposedLayoutINS4_7SwizzleILi3ELi4ELi3EEENS4_18smem_ptr_flag_bitsILi8EEENSQ_INS5_IJNSA_ILi8EEESH_EEENS5_IJSH_SB_EEEEEEEvNS4_8identityENS4_13SM90_TMA_LOADES18_vS19_EENS_8epilogue10collective6detail29Sm90TmaWarpSpecializedAdapterINS1D_15DefaultEpilogueIaSJ_SJ_NS1C_6thread17LinearCombinationIaLi1EiiLNS1H_9ScaleType4KindE0ELNS_15FloatRoundStyleE2EaEENS1_15EpilogueDefaultEEEEEvvEEEEvNT_6ParamsE:
[----:B------:R-:W0:Y:S02]  /*0000*/  LDC R1, c[0x0][0x28] ;  /* 0x00000a00ff017b82 */ /* 0x000e240000000800 */
[----:B0-----:R-:W-:Y:S01]  /*0010*/  VIADD R1, R1, 0xfffffff8 ;  /* 0xfffffff801017836 */ /* 0x001fe20000000000 */
[----:B------:R-:W0:Y:S01]  /*0020*/  S2R R4, SR_TID.X ;  /* 0x0000000000047919 */ /* 0x000e220000002100 */
[----:B------:R-:W-:Y:S01]  /*0030*/  ELECT P0, URZ, PT ;  /* 0x00000000003f782f */ /* 0x000fe20003800000 */
[----:B------:R-:W-:Y:S01]  /*0040*/  BSSY B0, `(.L_x_0) ;  /* 0x000000f000007945 */ /* 0x000fe20003800000 */
[--C-:B0-----:R-:W-:Y:S02]  /*0050*/  SHF.R.U32.HI R2, RZ, 0x5, R4.reuse ;  /* 0x00000005ff027819 */ /* 0x101fe40000011604 */
[----:B------:R-:W-:-:S03]  /*0060*/  SHF.R.U32.HI R7, RZ, 0x7, R4 ;  /* 0x00000007ff077819 */ /* 0x000fc60000011604 */
[----:B------:R-:W0:Y:S04]  /*0070*/  SHFL.IDX PT, R5, R2, RZ, 0x1f ;  /* 0x00001fff02057589 */ /* 0x000e2800000e0000 */
[----:B------:R1:W2:Y:S01]  /*0080*/  SHFL.IDX PT, R10, R7, RZ, 0x1f ;  /* 0x00001fff070a7589 */ /* 0x0002a200000e0000 */
[----:B0-----:R-:W-:-:S13]  /*0090*/  ISETP.NE.OR P0, PT, R5, RZ, !P0 ;  /* 0x000000ff0500720c */ /* 0x001fda0004705670 */
[----:B-12---:R-:W-:Y:S05]  /*00a0*/  @P0 BRA `(.L_x_1) ;  /* 0x0000000000200947 */ /* 0x006fea0003800000 */
[----:B------:R-:W-:Y:S02]  /*00b0*/  ULDC.64 UR4, c[0x0][0x198] ;  /* 0x0000660000047ab9 */ /* 0x000fe40000000a00 */
[----:B------:R-:W-:Y:S02]  /*00c0*/  UIADD3 UR6, UP0, UR4, 0xf0, URZ ;  /* 0x000000f004067890 */ /* 0x000fe4000ff1e03f */
[----:B------:R-:W-:Y:S02]  /*00d0*/  UIADD3 UR4, UP1, UR4, 0x1f0, URZ ;  /* 0x000001f004047890 */ /* 0x000fe4000ff3e03f */
[----:B------:R-:W-:Y:S02]  /*00e0*/  UIADD3.X UR7, URZ, UR5, URZ, UP0, !UPT ;  /* 0x000000053f077290 */ /* 0x000fe400087fe43f */
[----:B------:R-:W-:-:S07]  /*00f0*/  UIADD3.X UR5, URZ, UR5, URZ, UP1, !UPT ;  /* 0x000000053f057290 */ /* 0x000fce0008ffe43f */
[----:B------:R0:W-:Y:S02]  /*0100*/  UTMACCTL.PF [UR6] ;  /* 0x00000000060079b9 */ /* 0x0001e40008040000 */
[----:B------:R0:W-:Y:S02]  /*0110*/  UTMACCTL.PF [UR4] ;  /* 0x00000000040079b9 */ /* 0x0001e40008040000 */
[----:B0-----:R-:W-:Y:S01]  /*0120*/  NOP ;  /* 0x0000000000007918 */ /* 0x001fe20000000000 */
.L_x_1:
[----:B------:R-:W-:Y:S05]  /*0130*/  BSYNC B0 ;  /* 0x0000000000007941 */ /* 0x000fea0003800000 */
.L_x_0:
[----:B------:R-:W0:Y:S02]  /*0140*/  SHFL.IDX PT, R8, R2, RZ, 0x1f ;  /* 0x00001fff02087589 */ /* 0x000e2400000e0000 */
[----:B0-----:R-:W-:-:S13]  /*0150*/  ISETP.NE.AND P0, PT, R8, RZ, PT ;  /* 0x000000ff0800720c */ /* 0x001fda0003f05270 */
[----:B------:R-:W-:Y:S05]  /*0160*/  @P0 BRA `(.L_x_2) ;  /* 0x0000000000500947 */ /* 0x000fea0003800000 */
[----:B------:R-:W0:Y:S01]  /*0170*/  S2UR UR8, SR_CgaCtaId ;  /* 0x00000000000879c3 */ /* 0x000e220000008800 */
[----:B------:R-:W-:Y:S01]  /*0180*/  UMOV UR4, 0x400 ;  /* 0x0000040000047882 */ /* 0x000fe20000000000 */
[----:B------:R-:W-:Y:S01]  /*0190*/  UMOV UR5, 0x1 ;  /* 0x0000000100057882 */ /* 0x000fe20000000000 */
[----:B------:R-:W-:Y:S01]  /*01a0*/  UMOV UR6, 0x2 ;  /* 0x0000000200067882 */ /* 0x000fe20000000000 */
[----:B------:R-:W-:Y:S01]  /*01b0*/  ELECT P0, URZ, PT ;  /* 0x00000000003f782f */ /* 0x000fe20003800000 */
[----:B------:R-:W-:-:S04]  /*01c0*/  UIADD3 UR6, -UR6, 0x100000, URZ ;  /* 0x0010000006067890 */ /* 0x000fc8000fffe13f */
[----:B------:R-:W-:Y:S02]  /*01d0*/  USHF.L.U32 UR7, UR6, 0xb, URZ ;  /* 0x0000000b06077899 */ /* 0x000fe4000800063f */
[----:B------:R-:W-:Y:S02]  /*01e0*/  USHF.L.U32 UR6, UR6, 0x1, URZ ;  /* 0x0000000106067899 */ /* 0x000fe4000800063f */
[----:B0-----:R-:W-:Y:S02]  /*01f0*/  ULEA UR8, UR8, UR4, 0x18 ;  /* 0x0000000408087291 */ /* 0x001fe4000f8ec03f */
[----:B------:R-:W-:-:S04]  /*0200*/  UIADD3 UR4, -UR5, 0x100000, URZ ;  /* 0x0010000005047890 */ /* 0x000fc8000fffe13f */
[----:B------:R-:W-:Y:S02]  /*0210*/  USHF.L.U32 UR5, UR4, 0xb, URZ ;  /* 0x0000000b04057899 */ /* 0x000fe4000800063f */
[----:B------:R-:W-:Y:S01]  /*0220*/  USHF.L.U32 UR4, UR4, 0x1, URZ ;  /* 0x0000000104047899 */ /* 0x000fe2000800063f */
[----:B------:R-:W0:Y:S11]  /*0230*/  FENCE.VIEW.ASYNC.S ;  /* 0x00000000000073c6 */ /* 0x000e360000000000 */
[----:B0-----:R0:W1:Y:S01]  /*0240*/  SYNCS.EXCH.64 URZ, [UR8], UR4 ;  /* 0x00000004083f75b2 */ /* 0x0010620008000100 */
[----:B------:R0:W2:Y:S01]  /*0250*/  SYNCS.EXCH.64 URZ, [UR8+0x18], UR6 ;  /* 0x00001806083f75b2 */ /* 0x0000a20008000100 */
[----:B------:R0:W3:Y:S01]  /*0260*/  SYNCS.EXCH.64 URZ, [UR8+0x8], UR4 ;  /* 0x00000804083f75b2 */ /* 0x0000e20008000100 */
[----:B------:R0:W4:Y:S01]  /*0270*/  SYNCS.EXCH.64 URZ, [UR8+0x20], UR6 ;  /* 0x00002006083f75b2 */ /* 0x0001220008000100 */
[----:B------:R0:W0:Y:S01]  /*0280*/  SYNCS.EXCH.64 URZ, [UR8+0x10], UR4 ;  /* 0x00001004083f75b2 */ /* 0x0000220008000100 */
[----:B------:R0:W0:Y:S01]  /*0290*/  SYNCS.EXCH.64 URZ, [UR8+0x28], UR6 ;  /* 0x00002806083f75b2 */ /* 0x0000220008000100 */
[----:B------:R-:W-:Y:S01]  /*02a0*/  NOP ;  /* 0x0000000000007918 */ /* 0x000fe20000000000 */
.L_x_2:
[----:B------:R-:W5:Y:S01]  /*02b0*/  SHFL.IDX PT, R11, R2, RZ, 0x1f ;  /* 0x00001fff020b7589 */ /* 0x000f6200000e0000 */
[----:B------:R-:W1:Y:S01]  /*02c0*/  S2UR UR12, SR_CTAID.X ;  /* 0x00000000000c79c3 */ /* 0x000e620000002500 */
[----:B------:R-:W-:Y:S02]  /*02d0*/  SHF.R.S32.HI R3, RZ, 0x1f, R4 ;  /* 0x0000001fff037819 */ /* 0x000fe40000011404 */
[----:B------:R-:W-:Y:S01]  /*02e0*/  ELECT P0, URZ, PT ;  /* 0x00000000003f782f */ /* 0x000fe20003800000 */
[----:B------:R-:W2:Y:S01]  /*02f0*/  SHFL.IDX PT, R9, R2, RZ, 0x1f ;  /* 0x00001fff02097589 */ /* 0x000ea200000e0000 */
[----:B------:R-:W-:Y:S02]  /*0300*/  ELECT P1, URZ, PT ;  /* 0x00000000003f782f */ /* 0x000fe40003820000 */
[----:B------:R-:W-:Y:S01]  /*0310*/  LEA.HI R3, R3, R4, RZ, 0x7 ;  /* 0x0000000403037211 */ /* 0x000fe200078f38ff */
[----:B0-----:R-:W-:Y:S01]  /*0320*/  ULDC UR4, c[0x0][0x150] ;  /* 0x0000540000047ab9 */ /* 0x001fe20000000800 */
[----:B------:R-:W0:Y:S01]  /*0330*/  S2R R6, SR_CTAID.Y ;  /* 0x0000000000067919 */ /* 0x000e220000002600 */
[----:B------:R-:W3:Y:S01]  /*0340*/  LDC R21, c[0x0][0x148] ;  /* 0x00005200ff157b82 */ /* 0x000ee20000000800 */
[----:B------:R-:W-:Y:S01]  /*0350*/  LOP3.LUT R3, R3, 0xffffff80, RZ, 0xc0, !PT ;  /* 0xffffff8003037812 */ /* 0x000fe200078ec0ff */
[----:B------:R-:W-:Y:S01]  /*0360*/  UMOV UR11, 0x80 ;  /* 0x00000080000b7882 */ /* 0x000fe20000000000 */
[----:B------:R-:W-:Y:S01]  /*0370*/  NOP ;  /* 0x0000000000007918 */ /* 0x000fe20000000000 */
[----:B------:R-:W-:Y:S01]  /*0380*/  NOP ;  /* 0x0000000000007918 */ /* 0x000fe20000000000 */
[C---:B------:R-:W-:Y:S01]  /*0390*/  VIADD R35, R10.reuse, 0xffffffff ;  /* 0xffffffff0a237836 */ /* 0x040fe20000000000 */
[----:B------:R-:W-:Y:S01]  /*03a0*/  ISETP.NE.AND P2, PT, R10, RZ, PT ;  /* 0x000000ff0a00720c */ /* 0x000fe20003f45270 */
[----:B------:R-:W-:Y:S01]  /*03b0*/  IMAD.IADD R3, R4, 0x1, -R3 ;  /* 0x0000000104037824 */ /* 0x000fe200078e0a03 */
[----:B------:R-:W4:Y:S02]  /*03c0*/  LDC R15, c[0x0][0x140] ;  /* 0x00005000ff0f7b82 */ /* 0x000f240000000800 */
[----:B------:R-:W-:-:S02]  /*03d0*/  ISETP.GE.U32.AND P5, PT, R35, 0x2, PT ;  /* 0x000000022300780c */ /* 0x000fc40003fa6070 */
[----:B------:R-:W-:Y:S02]  /*03e0*/  SHF.R.S32.HI R0, RZ, 0x1f, R3 ;  /* 0x0000001fff007819 */ /* 0x000fe40000011403 */
[----:B-----5:R-:W-:Y:S02]  /*03f0*/  ISETP.NE.OR P0, PT, R11, RZ, !P0 ;  /* 0x000000ff0b00720c */ /* 0x020fe40004705670 */
[----:B------:R-:W5:Y:S01]  /*0400*/  LDC R14, c[0x0][0x144] ;  /* 0x00005100ff0e7b82 */ /* 0x000f620000000800 */
[----:B------:R-:W-:Y:S02]  /*0410*/  SHF.R.S32.HI R11, RZ, 0x1f, R8 ;  /* 0x0000001fff0b7819 */ /* 0x000fe40000011408 */
[----:B--2---:R-:W-:Y:S02]  /*0420*/  ISETP.NE.OR P1, PT, R9, RZ, !P1 ;  /* 0x000000ff0900720c */ /* 0x004fe40004f25670 */
[----:B------:R-:W-:Y:S02]  /*0430*/  LEA.HI R11, R11, R8, RZ, 0x2 ;  /* 0x000000080b0b7211 */ /* 0x000fe400078f10ff */
[----:B-1----:R-:W-:-:S02]  /*0440*/  I2FP.F32.U32 R13, UR12 ;  /* 0x0000000c000d7c45 */ /* 0x002fc40008201000 */
[----:B------:R-:W-:Y:S02]  /*0450*/  LOP3.LUT R11, R11, 0x3ffffffc, RZ, 0xc0, !PT ;  /* 0x3ffffffc0b0b7812 */ /* 0x000fe400078ec0ff */
[----:B------:R-:W-:Y:S01]  /*0460*/  LEA.HI R2, R0, R3, RZ, 0x3 ;  /* 0x0000000300027211 */ /* 0x000fe200078f18ff */
[----:B------:R-:W-:Y:S01]  /*0470*/  VOTEU.ALL UP0, P0 ;  /* 0x00000000003f7886 */ /* 0x000fe20000000000 */
[----:B------:R-:W-:Y:S01]  /*0480*/  FMUL R13, R13, UR4 ;  /* 0x000000040d0d7c20 */ /* 0x000fe20008400000 */
[----:B------:R-:W-:Y:S01]  /*0490*/  IMAD.IADD R11, R8, 0x1, -R11 ;  /* 0x00000001080b7824 */ /* 0x000fe200078e0a0b */
[----:B0-----:R-:W-:Y:S01]  /*04a0*/  I2FP.F32.U32 R8, R6 ;  /* 0x0000000600087245 */ /* 0x001fe20000201000 */
[----:B------:R-:W-:Y:S01]  /*04b0*/  VOTEU.ALL UP1, P1 ;  /* 0x00000000003f7886 */ /* 0x000fe20000820000 */
[----:B------:R-:W0:Y:S01]  /*04c0*/  @!UP0 S2UR UR7, SR_CgaCtaId ;  /* 0x00000000000789c3 */ /* 0x000e220000008800 */
[----:B------:R-:W-:Y:S01]  /*04d0*/  ULDC UR4, c[0x0][0x154] ;  /* 0x0000550000047ab9 */ /* 0x000fe20000000800 */
[--C-:B------:R-:W-:Y:S01]  /*04e0*/  SHF.R.S32.HI R9, RZ, 0x3, R2.reuse ;  /* 0x00000003ff097819 */ /* 0x100fe20000011402 */
[----:B------:R-:W-:Y:S01]  /*04f0*/  FMUL R8, R8, UR4 ;  /* 0x0000000408087c20 */ /* 0x000fe20008400000 */
[----:B------:R-:W-:Y:S01]  /*0500*/  SHF.R.S32.HI R12, RZ, 0x1f, R2 ;  /* 0x0000001fff0c7819 */ /* 0x000fe20000011402 */
[----:B------:R-:W1:Y:S01]  /*0510*/  F2I.U32.TRUNC.NTZ R13, R13 ;  /* 0x0000000d000d7305 */ /* 0x000e62000020f000 */
[----:B------:R-:W-:Y:S01]  /*0520*/  SHF.R.S32.HI R2, RZ, 0x1f, R5 ;  /* 0x0000001fff027819 */ /* 0x000fe20000011405 */
[----:B------:R-:W-:Y:S01]  /*0530*/  UMOV UR4, 0x20 ;  /* 0x0000002000047882 */ /* 0x000fe20000000000 */
[----:B------:R-:W2:Y:S01]  /*0540*/  @!UP1 S2UR UR10, SR_CgaCtaId ;  /* 0x00000000000a99c3 */ /* 0x000ea20000008800 */
[----:B------:R-:W-:Y:S01]  /*0550*/  LEA.HI R12, R12, R9, RZ, 0x2 ;  /* 0x000000090c0c7211 */ /* 0x000fe200078f10ff */
[----:B------:R-:W-:Y:S01]  /*0560*/  @!UP0 UMOV UR6, 0x400 ;  /* 0x0000040000068882 */ /* 0x000fe20000000000 */
[----:B------:R-:W-:Y:S01]  /*0570*/  LEA.HI R2, R2, R5, RZ, 0x2 ;  /* 0x0000000502027211 */ /* 0x000fe200078f10ff */
[----:B------:R-:W-:-:S04]  /*0580*/  @!UP0 UIADD3 UR4, -UR4, 0x100000, URZ ;  /* 0x0010000004048890 */ /* 0x000fc8000fffe13f */
[----:B------:R-:W-:Y:S02]  /*0590*/  @!UP0 USHF.L.U32 UR5, UR4, 0xb, URZ ;  /* 0x0000000b04058899 */ /* 0x000fe4000800063f */
[----:B------:R-:W-:Y:S01]  /*05a0*/  @!UP0 USHF.L.U32 UR4, UR4, 0x1, URZ ;  /* 0x0000000104048899 */ /* 0x000fe2000800063f */
[----:B------:R-:W3:Y:S01]  /*05b0*/  F2I.U32.TRUNC.NTZ R8, R8 ;  /* 0x0000000800087305 */ /* 0x000ee2000020f000 */
[----:B------:R-:W-:Y:S01]  /*05c0*/  LOP3.LUT R12, R12, 0xfffffffc, RZ, 0xc0, !PT ;  /* 0xfffffffc0c0c7812 */ /* 0x000fe200078ec0ff */
[----:B------:R-:W-:Y:S01]  /*05d0*/  @!UP1 UMOV UR9, 0x400 ;  /* 0x0000040000099882 */ /* 0x000fe20000000000 */
[----:B------:R-:W-:Y:S01]  /*05e0*/  LOP3.LUT R2, R2, 0xfffffffc, RZ, 0xc0, !PT ;  /* 0xfffffffc02027812 */ /* 0x000fe200078ec0ff */
[----:B------:R-:W-:Y:S01]  /*05f0*/  VOTEU.ALL UP2, P1 ;  /* 0x00000000003f7886 */ /* 0x000fe20000840000 */
[----:B------:R-:W-:Y:S01]  /*0600*/  VOTEU.ALL UP3, P1 ;  /* 0x00000000003f7886 */ /* 0x000fe20000860000 */
[----:B------:R-:W-:Y:S01]  /*0610*/  IMAD.IADD R12, R9, 0x1, -R12 ;  /* 0x00000001090c7824 */ /* 0x000fe200078e0a0c */
[----:B------:R-:W-:Y:S01]  /*0620*/  VOTEU.ALL UP4, P1 ;  /* 0x00000000003f7886 */ /* 0x000fe20000880000 */
[----:B------:R-:W-:Y:S01]  /*0630*/  IMAD.IADD R5, R5, 0x1, -R2 ;  /* 0x0000000105057824 */ /* 0x000fe200078e0a02 */
[----:B------:R-:W-:Y:S01]  /*0640*/  VOTEU.ALL UP5, P1 ;  /* 0x00000000003f7886 */ /* 0x000fe200008a0000 */
[----:B------:R-:W-:Y:S01]  /*0650*/  IMAD R11, R11, 0x4, R12 ;  /* 0x000000040b0b7824 */ /* 0x000fe200078e020c */
[----:B0-----:R-:W-:Y:S01]  /*0660*/  @!UP0 ULEA UR8, UR7, UR6, 0x18 ;  /* 0x0000000607088291 */ /* 0x001fe2000f8ec03f */
[----:B-1----:R-:W-:Y:S01]  /*0670*/  IMAD.MOV R13, RZ, RZ, -R13 ;  /* 0x000000ffff0d7224 */ /* 0x002fe200078e0a0d */
[----:B------:R-:W-:-:S04]  /*0680*/  @!UP1 UIADD3 UR6, -UR11, 0x100000, URZ ;  /* 0x001000000b069890 */ /* 0x000fc8000fffe13f */
[----:B------:R-:W-:Y:S02]  /*0690*/  @!UP1 USHF.L.U32 UR7, UR6, 0xb, URZ ;  /* 0x0000000b06079899 */ /* 0x000fe4000800063f */
[----:B------:R-:W-:Y:S01]  /*06a0*/  @!UP1 USHF.L.U32 UR6, UR6, 0x1, URZ ;  /* 0x0000000106069899 */ /* 0x000fe2000800063f */
[----:B------:R-:W-:Y:S01]  /*06b0*/  IMAD.SHL.U32 R56, R11, 0x4, RZ ;  /* 0x000000040b387824 */ /* 0x000fe200078e00ff */
[----:B------:R-:W-:Y:S01]  /*06c0*/  ISETP.NE.AND P1, PT, R5, 0x3, PT ;  /* 0x000000030500780c */ /* 0x000fe20003f25270 */
[----:B---3--:R-:W-:Y:S01]  /*06d0*/  IMAD.MOV R24, RZ, RZ, -R8 ;  /* 0x000000ffff187224 */ /* 0x008fe200078e0a08 */
[----:B----4-:R-:W-:Y:S01]  /*06e0*/  ISETP.EQ.U32.AND P3, PT, R15, 0x1, PT ;  /* 0x000000010f00780c */ /* 0x010fe20003f62070 */
[----:B------:R-:W-:Y:S01]  /*06f0*/  VOTEU.ALL UP0, P0 ;  /* 0x00000000003f7886 */ /* 0x000fe20000000000 */
[----:B--2---:R-:W-:Y:S01]  /*0700*/  @!UP1 ULEA UR9, UR10, UR9, 0x18 ;  /* 0x000000090a099291 */ /* 0x004fe2000f8ec03f */
[----:B------:R-:W-:Y:S01]  /*0710*/  IMAD R9, R21, R24, R6 ;  /* 0x0000001815097224 */ /* 0x000fe200078e0206 */
[----:B------:R-:W-:Y:S01]  /*0720*/  LOP3.LUT R56, R11, 0xc, R56, 0x78, !PT ;  /* 0x0000000c0b387812 */ /* 0x000fe200078e7838 */
[----:B-----5:R-:W-:Y:S01]  /*0730*/  IMAD R20, R14, R13, UR12 ;  /* 0x0000000c0e147e24 */ /* 0x020fe2000f8e020d */
[----:B------:R-:W-:Y:S01]  /*0740*/  VOTEU.ALL UP1, P0 ;  /* 0x00000000003f7886 */ /* 0x000fe20000020000 */
[----:B------:R-:W-:Y:S01]  /*0750*/  LOP3.LUT P0, RZ, R3, 0x7, RZ, 0xc0, !PT ;  /* 0x0000000703ff7812 */ /* 0x000fe2000780c0ff */
[----:B------:R-:W0:Y:S02]  /*0760*/  FENCE.VIEW.ASYNC.S ;  /* 0x00000000000073c6 */ /* 0x000e240000000000 */
[----:B0-----:R0:W1:Y:S01]  /*0770*/  @!UP0 SYNCS.EXCH.64 URZ, [UR8+0x60], UR4 ;  /* 0x00006004083f85b2 */ /* 0x0010620008000100 */
[----:B------:R-:W-:Y:S01]  /*0780*/  ISETP.NE.AND P4, PT, R9, R56, PT ;  /* 0x000000380900720c */ /* 0x000fe20003f85270 */
[----:B------:R0:W2:Y:S01]  /*0790*/  SHFL.IDX PT, R14, R7, RZ, 0x1f ;  /* 0x00001fff070e7589 */ /* 0x0000a200000e0000 */
[----:B------:R-:W-:-:S02]  /*07a0*/  ISETP.EQ.OR P1, PT, R5, RZ, !P1 ;  /* 0x000000ff0500720c */ /* 0x000fc40004f22670 */
[----:B------:R-:W-:Y:S02]  /*07b0*/  ISETP.LT.U32.AND P0, PT, R56, 0x2, !P0 ;  /* 0x000000023800780c */ /* 0x000fe40004701070 */
[----:B------:R-:W-:Y:S02]  /*07c0*/  ISETP.EQ.OR P4, PT, R20, RZ, !P4 ;  /* 0x000000ff1400720c */ /* 0x000fe40006782670 */
[----:B------:R-:W-:Y:S02]  /*07d0*/  ISETP.EQ.AND P1, PT, R10, RZ, P1 ;  /* 0x000000ff0a00720c */ /* 0x000fe40000f22270 */
[----:B------:R-:W-:Y:S02]  /*07e0*/  PLOP3.LUT P0, PT, P0, P4, PT, 0x80, 0x0 ;  /* 0x000000000000781c */ /* 0x000fe40000709070 */
[----:B------:R-:W-:Y:S02]  /*07f0*/  SEL R16, RZ, 0x1, !P1 ;  /* 0x00000001ff107807 */ /* 0x000fe40004800000 */
[----:B------:R-:W-:Y:S01]  /*0800*/  P2R R68, PR, RZ, 0x1 ;  /* 0x00000001ff447803 */ /* 0x000fe20000000000 */
[----:B------:R0:W3:Y:S01]  /*0810*/  @!UP1 SYNCS.EXCH.64 URZ, [UR8+0x68], UR4 ;  /* 0x00006804083f95b2 */ /* 0x0000e20008000100 */
[----:B------:R-:W-:Y:S01]  /*0820*/  NOP ;  /* 0x0000000000007918 */ /* 0x000fe20000000000 */
[----:B------:R-:W-:Y:S01]  /*0830*/  SEL R16, R16, 0x2, P5 ;  /* 0x0000000210107807 */ /* 0x000fe20002800000 */
[----:B------:R0:W4:Y:S01]  /*0840*/  @!UP2 SYNCS.EXCH.64 URZ, [UR9+0x40], UR6 ;  /* 0x00004006093fa5b2 */ /* 0x0001220008000100 */
[----:B------:R0:W0:Y:S01]  /*0850*/  @!UP3 SYNCS.EXCH.64 URZ, [UR9+0x48], UR6 ;  /* 0x00004806093fb5b2 */ /* 0x0000220008000100 */
[----:B------:R0:W0:Y:S01]  /*0860*/  @!UP4 SYNCS.EXCH.64 URZ, [UR9+0x50], UR6 ;  /* 0x00005006093fc5b2 */ /* 0x0000220008000100 */
[----:B------:R0:W0:Y:S01]  /*0870*/  @!UP5 SYNCS.EXCH.64 URZ, [UR9+0x58], UR6 ;  /* 0x00005806093fd5b2 */ /* 0x0000220008000100 */
[----:B------:R-:W-:Y:S01]  /*0880*/  NOP ;  /* 0x0000000000007918 */ /* 0x000fe20000000000 */
[----:B-1----:R-:W-:Y:S05]  /*0890*/  @!P3 BRA `(.L_x_3) ;  /* 0x000000000008b947 */ /* 0x002fea0003800000 */
[----:B0--34-:R-:W-:Y:S01]  /*08a0*/  UCGABAR_ARV ;  /* 0x00000000000079c7 */ /* 0x019fe20008000000 */
[----:B------:R-:W-:Y:S05]  /*08b0*/  BRA `(.L_x_4) ;  /* 0x0000000000047947 */ /* 0x000fea0003800000 */
.L_x_3:
[----:B0--34-:R-:W-:Y:S01]  /*08c0*/  NOP ;  /* 0x0000000000007918 */ /* 0x019fe20000000000 */
.L_x_4:
[----:B------:R-:W-:Y:S01]  /*08d0*/  ULDC.64 UR4, c[0x0][0x598] ;  /* 0x0001660000047ab9 */ /* 0x000fe20000000a00 */
[----:B------:R-:W-:Y:S01]  /*08e0*/  ULDC.64 UR36, c[0x0][0x208] ;  /* 0x0000820000247ab9 */ /* 0x000fe20000000a00 */
[----:B------:R-:W-:-:S04]  /*08f0*/  ISETP.NE.U32.AND P0, PT, RZ, UR4, PT ;  /* 0x00000004ff007c0c */ /* 0x000fc8000bf05070 */
[----:B------:R-:W-:-:S13]  /*0900*/  ISETP.NE.AND.EX P0, PT, RZ, UR5, PT, P0 ;  /* 0x00000005ff007c0c */ /* 0x000fda000bf05300 */
[----:B------:R-:W-:Y:S05]  /*0910*/  @!P0 BRA `(.L_x_5) ;  /* 0x00000000001c8947 */ /* 0x000fea0003800000 */
[----:B------:R-:W0:Y:S02]  /*0920*/  LDC.64 R8, c[0x0][0x598] ;  /* 0x00016600ff087b82 */ /* 0x000e240000000a00 */
[----:B0-----:R-:W3:Y:S02]  /*0930*/  LDG.E.64 R8, desc[UR36][R8.64] ;  /* 0x0000002408087981 */ /* 0x001ee4000c1e1b00 */
[----:B---3--:R-:W-:-:S04]  /*0940*/  ISETP.NE.U32.AND P0, PT, R8, RZ, PT ;  /* 0x000000ff0800720c */ /* 0x008fc80003f05070 */
[----:B------:R-:W-:-:S13]  /*0950*/  ISETP.NE.AND.EX P0, PT, R9, RZ, PT, P0 ;  /* 0x000000ff0900720c */ /* 0x000fda0003f05300 */
[----:B------:R-:W-:Y:S05]  /*0960*/  @!P0 BRA `(.L_x_5) ;  /* 0x0000000000088947 */ /* 0x000fea0003800000 */
[----:B------:R0:W5:Y:S01]  /*0970*/  LD.E R57, desc[UR36][R8.64] ;  /* 0x0000002408397980 */ /* 0x000162000c101900 */
[----:B------:R-:W-:Y:S05]  /*0980*/  BRA `(.L_x_6) ;  /* 0x0000000000247947 */ /* 0x000fea0003800000 */
.L_x_5:
[----:B------:R-:W-:Y:S02]  /*0990*/  ULDC.64 UR4, c[0x0][0x588] ;  /* 0x0001620000047ab9 */ /* 0x000fe40000000a00 */
[----:B------:R-:W-:-:S04]  /*09a0*/  ISETP.NE.U32.AND P0, PT, RZ, UR4, PT ;  /* 0x00000004ff007c0c */ /* 0x000fc8000bf05070 */
[----:B------:R-:W-:-:S13]  /*09b0*/  ISETP.NE.AND.EX P0, PT, RZ, UR5, PT, P0 ;  /* 0x00000005ff007c0c */ /* 0x000fda000bf05300 */
[----:B------:R-:W-:Y:S05]  /*09c0*/  @!P0 BRA `(.L_x_7) ;  /* 0x00000000000c8947 */ /* 0x000fea0003800000 */
[----:B------:R-:W0:Y:S02]  /*09d0*/  LDC.64 R8, c[0x0][0x588] ;  /* 0x00016200ff087b82 */ /* 0x000e240000000a00 */
[----:B0-----:R1:W5:Y:S01]  /*09e0*/  LDG.E R57, desc[UR36][R8.64] ;  /* 0x0000002408397981 */ /* 0x001362000c1e1900 */
[----:B------:R-:W-:Y:S05]  /*09f0*/  BRA `(.L_x_6) ;  /* 0x0000000000087947 */ /* 0x000fea0003800000 */
.L_x_7:
[----:B------:R-:W-:Y:S02]  /*0a00*/  ULDC UR4, c[0x0][0x580] ;  /* 0x0001600000047ab9 */ /* 0x000fe40000000800 */
[----:B------:R-:W-:-:S07]  /*0a10*/  IMAD.U32 R57, RZ, RZ, UR4 ;  /* 0x00000004ff397e24 */ /* 0x000fce000f8e00ff */
.L_x_6:
[----:B------:R-:W-:Y:S02]  /*0a20*/  ULDC.64 UR4, c[0x0][0x5a0] ;  /* 0x0001680000047ab9 */ /* 0x000fe40000000a00 */
[----:B------:R-:W-:-:S04]  /*0a30*/  ISETP.NE.U32.AND P0, PT, RZ, UR4, PT ;  /* 0x00000004ff007c0c */ /* 0x000fc8000bf05070 */
[----:B------:R-:W-:-:S13]  /*0a40*/  ISETP.NE.AND.EX P0, PT, RZ, UR5, PT, P0 ;  /* 0x00000005ff007c0c */ /* 0x000fda000bf05300 */
[----:B------:R-:W-:Y:S05]  /*0a50*/  @!P0 BRA `(.L_x_8) ;  /* 0x00000000001c8947 */ /* 0x000fea0003800000 */
[----:B01----:R-:W0:Y:S02]  /*0a60*/  LDC.64 R8, c[0x0][0x5a0] ;  /* 0x00016800ff087b82 */ /* 0x003e240000000a00 */
[----:B0-----:R-:W3:Y:S02]  /*0a70*/  LDG.E.64 R8, desc[UR36][R8.64] ;  /* 0x0000002408087981 */ /* 0x001ee4000c1e1b00 */
[----:B---3--:R-:W-:-:S04]  /*0a80*/  ISETP.NE.U32.AND P0, PT, R8, RZ, PT ;  /* 0x000000ff0800720c */ /* 0x008fc80003f05070 */
[----:B------:R-:W-:-:S13]  /*0a90*/  ISETP.NE.AND.EX P0, PT, R9, RZ, PT, P0 ;  /* 0x000000ff0900720c */ /* 0x000fda0003f05300 */
[----:B------:R-:W-:Y:S05]  /*0aa0*/  @!P0 BRA `(.L_x_8) ;  /* 0x0000000000088947 */ /* 0x000fea0003800000 */
[----:B------:R0:W5:Y:S01]  /*0ab0*/  LD.E R58, desc[UR36][R8.64] ;  /* 0x00000024083a7980 */ /* 0x000162000c101900 */
[----:B------:R-:W-:Y:S05]  /*0ac0*/  BRA `(.L_x_9) ;  /* 0x0000000000247947 */ /* 0x000fea0003800000 */
.L_x_8:
[----:B------:R-:W-:Y:S02]  /*0ad0*/  ULDC.64 UR4, c[0x0][0x590] ;  /* 0x0001640000047ab9 */ /* 0x000fe40000000a00 */
[----:B------:R-:W-:-:S04]  /*0ae0*/  ISETP.NE.U32.AND P0, PT, RZ, UR4, PT ;  /* 0x00000004ff007c0c */ /* 0x000fc8000bf05070 */
[----:B------:R-:W-:-:S13]  /*0af0*/  ISETP.NE.AND.EX P0, PT, RZ, UR5, PT, P0 ;  /* 0x00000005ff007c0c */ /* 0x000fda000bf05300 */
[----:B------:R-:W-:Y:S05]  /*0b00*/  @!P0 BRA `(.L_x_10) ;  /* 0x00000000000c8947 */ /* 0x000fea0003800000 */
[----:B------:R-:W3:Y:S02]  /*0b10*/  LDC.64 R58, c[0x0][0x590] ;  /* 0x00016400ff3a7b82 */ /* 0x000ee40000000a00 */
[----:B---3--:R3:W5:Y:S01]  /*0b20*/  LDG.E R58, desc[UR36][R58.64] ;  /* 0x000000243a3a7981 */ /* 0x008762000c1e1900 */
[----:B------:R-:W-:Y:S05]  /*0b30*/  BRA `(.L_x_9) ;  /* 0x0000000000087947 */ /* 0x000fea0003800000 */
.L_x_10:
[----:B------:R-:W-:Y:S02]  /*0b40*/  ULDC UR4, c[0x0][0x584] ;  /* 0x0001610000047ab9 */ /* 0x000fe40000000800 */
[----:B------:R-:W-:-:S07]  /*0b50*/  IMAD.U32 R58, RZ, RZ, UR4 ;  /* 0x00000004ff3a7e24 */ /* 0x000fce000f8e00ff */
.L_x_9:
[----:B------:R-:W4:Y:S01]  /*0b60*/  LDC R2, c[0x0][0x65c] ;  /* 0x00019700ff027b82 */ /* 0x000f220000000800 */
[----:B------:R-:W-:Y:S01]  /*0b70*/  ULDC UR6, c[0x0][0x28c] ;  /* 0x0000a30000067ab9 */ /* 0x000fe20000000800 */
[----:B------:R-:W-:Y:S01]  /*0b80*/  ISETP.NE.AND P0, PT, R10, 0x2, PT ;  /* 0x000000020a00780c */ /* 0x000fe20003f05270 */
[----:B------:R-:W-:Y:S01]  /*0b90*/  UIADD3 UR6, UR6, 0x7f, URZ ;  /* 0x0000007f06067890 */ /* 0x000fe2000fffe03f */
[----:B01----:R-:W-:Y:S01]  /*0ba0*/  IMAD.U32 R8, RZ, RZ, UR12 ;  /* 0x0000000cff087e24 */ /* 0x003fe2000f8e00ff */
[----:B------:R-:W-:Y:S01]  /*0bb0*/  UMOV UR38, URZ ;  /* 0x0000003f00267c82 */ /* 0x000fe20008000000 */
[----:B------:R-:W-:Y:S01]  /*0bc0*/  IMAD.MOV.U32 R9, RZ, RZ, RZ ;  /* 0x000000ffff097224 */ /* 0x000fe200078e00ff */
[----:B------:R-:W-:Y:S01]  /*0bd0*/  USHF.R.S32.HI UR7, URZ, 0x1f, UR6 ;  /* 0x0000001f3f077899 */ /* 0x000fe20008011406 */
[----:B------:R-:W-:Y:S01]  /*0be0*/  UMOV UR39, URZ ;  /* 0x0000003f00277c82 */ /* 0x000fe20008000000 */
[----:B------:R-:W-:Y:S02]  /*0bf0*/  ULDC.64 UR8, c[0x0][0x650] ;  /* 0x0001940000087ab9 */ /* 0x000fe40000000a00 */
[----:B------:R-:W-:-:S04]  /*0c00*/  ULEA.HI UR7, UR7, UR6, URZ, 0x7 ;  /* 0x0000000607077291 */ /* 0x000fc8000f8f383f */
[----:B------:R-:W-:Y:S01]  /*0c10*/  USHF.R.S32.HI UR40, URZ, 0x7, UR7 ;  /* 0x000000073f287899 */ /* 0x000fe20008011407 */
[----:B----4-:R-:W-:-:S13]  /*0c20*/  ISETP.NE.AND P1, PT, R2, 0x1, PT ;  /* 0x000000010200780c */ /* 0x010fda0003f25270 */
[----:B------:R-:W0:Y:S01]  /*0c30*/  @P1 LDC R19, c[0x0][0x10] ;  /* 0x00000400ff131b82 */ /* 0x000e220000000800 */
[----:B------:R-:W-:Y:S02]  /*0c40*/  @P1 IMAD.MOV.U32 R7, RZ, RZ, RZ ;  /* 0x000000ffff071224 */ /* 0x000fe400078e00ff */
[----:B------:R-:W-:-:S05]  /*0c50*/  @P1 IMAD.MOV.U32 R17, RZ, RZ, RZ ;  /* 0x000000ffff111224 */ /* 0x000fca00078e00ff */
[----:B------:R-:W1:Y:S01]  /*0c60*/  @!P1 LDC R11, c[0x0][0xc] ;  /* 0x00000300ff0b9b82 */ /* 0x000e620000000800 */
[----:B------:R-:W-:Y:S01]  /*0c70*/  ULDC UR4, c[0x0][0xc] ;  /* 0x0000030000047ab9 */ /* 0x000fe20000000800 */
[----:B------:R-:W-:Y:S02]  /*0c80*/  ULDC UR5, c[0x0][0x10] ;  /* 0x0000040000057ab9 */ /* 0x000fe40000000800 */
[----:B------:R-:W-:-:S04]  /*0c90*/  UIMAD.WIDE.U32 UR4, UR4, UR5, URZ ;  /* 0x00000005040472a5 */ /* 0x000fc8000f8e003f */
[----:B------:R-:W4:Y:S01]  /*0ca0*/  LDC R2, c[0x0][0x14] ;  /* 0x00000500ff027b82 */ /* 0x000f220000000800 */
[----:B0-----:R-:W-:-:S04]  /*0cb0*/  @P1 IMAD.WIDE.U32 R18, R19, UR12, R6 ;  /* 0x0000000c13121c25 */ /* 0x001fc8000f8e0006 */
[----:B------:R-:W-:Y:S02]  /*0cc0*/  @P1 IMAD.IADD R17, R19, 0x1, R17 ;  /* 0x0000000113111824 */ /* 0x000fe400078e0211 */
[----:B-1----:R-:W-:-:S04]  /*0cd0*/  @!P1 IMAD.WIDE.U32 R8, R6, R11, R8 ;  /* 0x0000000b06089225 */ /* 0x002fc800078e0008 */
[----:B------:R-:W-:Y:S02]  /*0ce0*/  @!P1 IMAD.MOV.U32 R18, RZ, RZ, R8 ;  /* 0x000000ffff129224 */ /* 0x000fe400078e0008 */
[----:B------:R-:W-:Y:S02]  /*0cf0*/  @!P1 IMAD.MOV.U32 R17, RZ, RZ, R9 ;  /* 0x000000ffff119224 */ /* 0x000fe400078e0009 */
[----:B----4-:R-:W-:-:S04]  /*0d00*/  IMAD.WIDE.U32 R12, R2, UR4, RZ ;  /* 0x00000004020c7c25 */ /* 0x010fc8000f8e00ff */
[----:B------:R-:W-:Y:S01]  /*0d10*/  IMAD R23, R2, UR5, RZ ;  /* 0x0000000502177c24 */ /* 0x000fe2000f8e02ff */
[----:B------:R0:W-:Y:S03]  /*0d20*/  STL.64 [R1], R12 ;  /* 0x0000000c01007387 */ /* 0x0001e60000100a00 */
[----:B------:R-:W-:Y:S01]  /*0d30*/  IMAD.IADD R23, R13, 0x1, R23 ;  /* 0x000000010d177824 */ /* 0x000fe200078e0217 */
[----:B------:R-:W-:Y:S06]  /*0d40*/  @P0 BRA `(.L_x_11) ;  /* 0x0000000000200947 */ /* 0x000fec0003800000 */
[----:B------:R-:W-:Y:S01]  /*0d50*/  UISETP.GE.U32.AND UP0, UPT, UR40, 0x3, UPT ;  /* 0x000000032800788c */ /* 0x000fe2000bf06070 */
[----:B------:R-:W-:Y:S01]  /*0d60*/  IADD3 R18, P0, R18, R12, RZ ;  /* 0x0000000c12127210 */ /* 0x000fe20007f1e0ff */
[----:B------:R-:W-:Y:S01]  /*0d70*/  UIMAD.WIDE.U32 UR4, UR40, -0x55555555, URZ ;  /* 0xaaaaaaab280478a5 */ /* 0x000fe2000f8e003f */
[----:B------:R-:W-:-:S03]  /*0d80*/  UMOV UR39, URZ ;  /* 0x0000003f00277c82 */ /* 0x000fc60008000000 */
[----:B------:R-:W-:Y:S01]  /*0d90*/  USHF.R.U32.HI UR4, URZ, 0x1, UR5 ;  /* 0x000000013f047899 */ /* 0x000fe20008011605 */
[----:B------:R-:W-:-:S03]  /*0da0*/  IMAD.X R17, R23, 0x1, R17, P0 ;  /* 0x0000000117117824 */ /* 0x000fc600000e0611 */
[----:B------:R-:W-:Y:S02]  /*0db0*/  UIMAD UR38, UR4, -0x3, UR40 ;  /* 0xfffffffd042678a4 */ /* 0x000fe4000f8e0228 */
[----:B------:R-:W-:-:S12]  /*0dc0*/  @UP0 ULOP3.LUT UR39, UR4, 0x1, URZ, 0xc0, !UPT ;  /* 0x0000000104270892 */ /* 0x000fd8000f8ec03f */
.L_x_11:
[----:B------:R-:W-:Y:S01]  /*0dd0*/  ISETP.GE.U32.AND P0, PT, R18, UR8, PT ;  /* 0x0000000812007c0c */ /* 0x000fe2000bf06070 */
[----:B------:R-:W-:Y:S01]  /*0de0*/  IMAD.MOV.U32 R19, RZ, RZ, -0x1 ;  /* 0xffffffffff137424 */ /* 0x000fe200078e00ff */
[----:B------:R-:W-:Y:S01]  /*0df0*/  PRMT R8, RZ, 0x7610, R8 ;  /* 0x00007610ff087816 */ /* 0x000fe20000000008 */
[----:B------:R-:W-:Y:S01]  /*0e00*/  IMAD.MOV.U32 R22, RZ, RZ, -0x1 ;  /* 0xffffffffff167424 */ /* 0x000fe200078e00ff */
[----:B------:R-:W-:Y:S01]  /*0e10*/  ISETP.GE.U32.AND.EX P0, PT, R17, UR9, PT, P0 ;  /* 0x0000000911007c0c */ /* 0x000fe2000bf06100 */
[----:B------:R-:W-:-:S12]  /*0e20*/  IMAD.MOV.U32 R2, RZ, RZ, -0x1 ;  /* 0xffffffffff027424 */ /* 0x000fd800078e00ff */
[----:B------:R-:W-:Y:S05]  /*0e30*/  @P0 BRA `(.L_x_12) ;  /* 0x00000004002c0947 */ /* 0x000fea0003800000 */
[----:B------:R-:W1:Y:S01]  /*0e40*/  LDC.64 R26, c[0x0][0x628] ;  /* 0x00018a00ff1a7b82 */ /* 0x000e620000000a00 */
[----:B------:R-:W-:Y:S02]  /*0e50*/  IMAD.MOV.U32 R8, RZ, RZ, R18 ;  /* 0x000000ffff087224 */ /* 0x000fe400078e0012 */
[----:B------:R-:W-:-:S05]  /*0e60*/  IMAD.MOV.U32 R9, RZ, RZ, R17 ;  /* 0x000000ffff097224 */ /* 0x000fca00078e0011 */
[----:B------:R-:W4:Y:S08]  /*0e70*/  LDC R2, c[0x0][0x630] ;  /* 0x00018c00ff027b82 */ /* 0x000f300000000800 */
[----:B------:R-:W0:Y:S01]  /*0e80*/  LDC.64 R28, c[0x0][0x620] ;  /* 0x00018800ff1c7b82 */ /* 0x000e220000000a00 */
[----:B-1----:R-:W-:-:S04]  /*0e90*/  ISETP.NE.U32.AND P0, PT, R26, RZ, PT ;  /* 0x000000ff1a00720c */ /* 0x002fc80003f05070 */
[----:B------:R-:W-:-:S13]  /*0ea0*/  ISETP.NE.AND.EX P0, PT, R27, RZ, PT, P0 ;  /* 0x000000ff1b00720c */ /* 0x000fda0003f05300 */
[----:B0---4-:R-:W-:Y:S05]  /*0eb0*/  @!P0 BRA `(.L_x_13) ;  /* 0x0000000000288947 */ /* 0x011fea0003800000 */
[----:B------:R-:W0:Y:S02]  /*0ec0*/  LDC R13, c[0x0][0x634] ;  /* 0x00018d00ff0d7b82 */ /* 0x000e240000000800 */
[----:B0-----:R-:W-:-:S05]  /*0ed0*/  IADD3 R13, P0, R18, R13, RZ ;  /* 0x0000000d120d7210 */ /* 0x001fca0007f1e0ff */
[----:B------:R-:W-:-:S04]  /*0ee0*/  IMAD.X R15, RZ, RZ, R17, P0 ;  /* 0x000000ffff0f7224 */ /* 0x000fc800000e0611 */
[----:B------:R-:W-:-:S04]  /*0ef0*/  IMAD.WIDE.U32 R8, R15, R26, RZ ;  /* 0x0000001a0f087225 */ /* 0x000fc800078e00ff */
[----:B------:R-:W-:-:S04]  /*0f00*/  IMAD.WIDE.U32 R10, P0, R13, R27, R8 ;  /* 0x0000001b0d0a7225 */ /* 0x000fc80007800008 */
[----:B------:R-:W-:-:S04]  /*0f10*/  IMAD.WIDE.U32 R8, R13, R26, RZ ;  /* 0x0000001a0d087225 */ /* 0x000fc800078e00ff */
[----:B------:R-:W-:Y:S01]  /*0f20*/  IMAD.X R13, RZ, RZ, RZ, P0 ;  /* 0x000000ffff0d7224 */ /* 0x000fe200000e06ff */
[----:B------:R-:W-:Y:S01]  /*0f30*/  IADD3 RZ, P0, R9, R10, RZ ;  /* 0x0000000a09ff7210 */ /* 0x000fe20007f1e0ff */
[----:B------:R-:W-:-:S04]  /*0f40*/  IMAD.MOV.U32 R12, RZ, RZ, R11 ;  /* 0x000000ffff0c7224 */ /* 0x000fc800078e000b */
[----:B------:R-:W-:-:S08]  /*0f50*/  IMAD.WIDE.U32.X R8, R15, R27, R12, P0 ;  /* 0x0000001b0f087225 */ /* 0x000fd000000e040c */
.L_x_13:
[----:B------:R-:W0:Y:S01]  /*0f60*/  LDC.64 R32, c[0x0][0x640] ;  /* 0x00019000ff207b82 */ /* 0x000e220000000a00 */
[-C--:B------:R-:W-:Y:S01]  /*0f70*/  SHF.R.U64 R30, R8, R2.reuse, R9 ;  /* 0x00000002081e7219 */ /* 0x080fe20000001209 */
[----:B------:R-:W-:Y:S01]  /*0f80*/  IMAD.MOV.U32 R19, RZ, RZ, R17 ;  /* 0x000000ffff137224 */ /* 0x000fe200078e0011 */
[----:B------:R-:W-:Y:S02]  /*0f90*/  SHF.R.U32.HI R2, RZ, R2, R9 ;  /* 0x00000002ff027219 */ /* 0x000fe40000011609 */
[----:B------:R-:W-:-:S03]  /*0fa0*/  IADD3 R11, P0, RZ, -R30, RZ ;  /* 0x8000001eff0b7210 */ /* 0x000fc60007f1e0ff */
[----:B------:R-:W1:Y:S02]  /*0fb0*/  LDC R10, c[0x0][0x618] ;  /* 0x00018600ff0a7b82 */ /* 0x000e640000000800 */
[----:B------:R-:W-:-:S04]  /*0fc0*/  IMAD.X R9, RZ, RZ, ~R2, P0 ;  /* 0x000000ffff097224 */ /* 0x000fc800000e0e02 */
[-C--:B------:R-:W-:Y:S02]  /*0fd0*/  IMAD R2, R9, R28.reuse, RZ ;  /* 0x0000001c09027224 */ /* 0x080fe400078e02ff */
[----:B------:R-:W4:Y:S01]  /*0fe0*/  LDC R13, c[0x0][0x608] ;  /* 0x00018200ff0d7b82 */ /* 0x000f220000000800 */
[----:B------:R-:W-:-:S04]  /*0ff0*/  IMAD.WIDE.U32 R8, R11, R28, R18 ;  /* 0x0000001c0b087225 */ /* 0x000fc800078e0012 */
[----:B------:R-:W-:Y:S02]  /*1000*/  IMAD R11, R11, R29, R2 ;  /* 0x0000001d0b0b7224 */ /* 0x000fe400078e0202 */
[----:B------:R-:W-:Y:S01]  /*1010*/  IMAD.MOV.U32 R2, RZ, RZ, -0x1 ;  /* 0xffffffffff027424 */ /* 0x000fe200078e00ff */
[----:B------:R-:W2:Y:S01]  /*1020*/  LDC R31, c[0x0][0x658] ;  /* 0x00019600ff1f7b82 */ /* 0x000ea20000000800 */
[----:B------:R-:W-:Y:S01]  /*1030*/  IMAD.IADD R9, R9, 0x1, R11 ;  /* 0x0000000109097824 */ /* 0x000fe200078e020b */
[----:B0-----:R-:W-:Y:S01]  /*1040*/  ISETP.NE.U32.AND P0, PT, R32, RZ, PT ;  /* 0x000000ff2000720c */ /* 0x001fe20003f05070 */
[----:B------:R-:W-:-:S03]  /*1050*/  IMAD.MOV.U32 R28, RZ, RZ, 0x1 ;  /* 0x00000001ff1c7424 */ /* 0x000fc600078e00ff */
[----:B------:R-:W-:Y:S02]  /*1060*/  ISETP.NE.AND.EX P0, PT, R33, RZ, PT, P0 ;  /* 0x000000ff2100720c */ /* 0x000fe40003f05300 */
[----:B------:R-:W0:Y:S01]  /*1070*/  LDC R27, c[0x0][0x600] ;  /* 0x00018000ff1b7b82 */ /* 0x000e220000000800 */
[-CC-:B-1----:R-:W-:Y:S02]  /*1080*/  SHF.R.U64 R25, R8, R10.reuse, R9.reuse ;  /* 0x0000000a08197219 */ /* 0x182fe40000001209 */
[----:B------:R-:W-:-:S05]  /*1090*/  SHF.R.U32.HI R8, RZ, R10, R9 ;  /* 0x0000000aff087219 */ /* 0x000fca0000011609 */
[----:B------:R-:W1:Y:S01]  /*10a0*/  LDC R22, c[0x0][0x648] ;  /* 0x00019200ff167b82 */ /* 0x000e620000000800 */
[-CC-:B----4-:R-:W-:Y:S02]  /*10b0*/  SHF.R.U64 R34, R25, R13.reuse, R8.reuse ;  /* 0x0000000d19227219 */ /* 0x190fe40000001208 */
[----:B------:R-:W-:-:S05]  /*10c0*/  SHF.R.U32.HI R8, RZ, R13, R8 ;  /* 0x0000000dff087219 */ /* 0x000fca0000011608 */
[----:B------:R-:W4:Y:S01]  /*10d0*/  LDC R26, c[0x0][0x638] ;  /* 0x00018e00ff1a7b82 */ /* 0x000f220000000800 */
[-CC-:B--2---:R-:W-:Y:S02]  /*10e0*/  SHF.R.U64 R36, R34, R31.reuse, R8.reuse ;  /* 0x0000001f22247219 */ /* 0x184fe40000001208 */
[-C--:B------:R-:W-:Y:S02]  /*10f0*/  SHF.L.U32 R2, R2, R31.reuse, RZ ;  /* 0x0000001f02027219 */ /* 0x080fe400000006ff */
[----:B------:R-:W-:Y:S01]  /*1100*/  SHF.R.U32.HI R9, RZ, R31, R8 ;  /* 0x0000001fff097219 */ /* 0x000fe20000011608 */
[----:B------:R-:W-:Y:S01]  /*1110*/  IMAD.MOV.U32 R8, RZ, RZ, R36 ;  /* 0x000000ffff087224 */ /* 0x000fe200078e0024 */
[----:B------:R-:W-:Y:S01]  /*1120*/  LOP3.LUT R15, RZ, R2, RZ, 0x33, !PT ;  /* 0x00000002ff0f7212 */ /* 0x000fe200078e33ff */
[----:B------:R-:W2:Y:S01]  /*1130*/  LDC R29, c[0x0][0x610] ;  /* 0x00018400ff1d7b82 */ /* 0x000ea20000000800 */
[----:B------:R-:W-:Y:S05]  /*1140*/  @!P0 BRA `(.L_x_14) ;  /* 0x0000000000288947 */ /* 0x000fea0003800000 */
[----:B------:R-:W3:Y:S02]  /*1150*/  LDC R13, c[0x0][0x64c] ;  /* 0x00019300ff0d7b82 */ /* 0x000ee40000000800 */
[----:B---3--:R-:W-:-:S05]  /*1160*/  IADD3 R13, P0, R36, R13, RZ ;  /* 0x0000000d240d7210 */ /* 0x008fca0007f1e0ff */
        /* <DEDUP_REMOVED lines=8> */
.L_x_14:
[----:B-1----:R-:W-:Y:S01]  /*11f0*/  SHF.R.U64 R7, R8, R22, R9 ;  /* 0x0000001608077219 */ /* 0x002fe20000001209 */
[----:B0-----:R-:W-:Y:S01]  /*1200*/  VIADD R8, R27, 0xffffffff ;  /* 0xffffffff1b087836 */ /* 0x001fe20000000000 */
[----:B------:R-:W-:Y:S01]  /*1210*/  SHF.L.U32 R2, R28, R31, RZ ;  /* 0x0000001f1c027219 */ /* 0x000fe200000006ff */
[----:B------:R-:W-:Y:S01]  /*1220*/  @P1 IMAD R20, R21, R24, R6 ;  /* 0x0000001815141224 */ /* 0x000fe200078e0206 */
[----:B------:R-:W-:Y:S01]  /*1230*/  LOP3.LUT R15, R34, R15, RZ, 0xc0, !PT ;  /* 0x0000000f220f7212 */ /* 0x000fe200078ec0ff */
[----:B------:R-:W-:Y:S01]  /*1240*/  IMAD.MOV R9, RZ, RZ, -R7 ;  /* 0x000000ffff097224 */ /* 0x000fe200078e0a07 */
[----:B------:R-:W-:Y:S01]  /*1250*/  LOP3.LUT R8, R25, R8, RZ, 0xc0, !PT ;  /* 0x0000000819087212 */ /* 0x000fe200078ec0ff */
[----:B------:R-:W-:Y:S02]  /*1260*/  IMAD.MOV.U32 R6, RZ, RZ, 0x1 ;  /* 0x00000001ff067424 */ /* 0x000fe400078e00ff */
[----:B------:R-:W-:Y:S02]  /*1270*/  IMAD R15, R2, R7, R15 ;  /* 0x00000007020f7224 */ /* 0x000fe400078e020f */
[----:B----4-:R-:W-:-:S02]  /*1280*/  IMAD R2, R9, R26, R36 ;  /* 0x0000001a09027224 */ /* 0x010fc400078e0224 */
[----:B--2---:R-:W-:Y:S02]  /*1290*/  IMAD R19, R15, R29, R20 ;  /* 0x0000001d0f137224 */ /* 0x004fe400078e0214 */
[--C-:B------:R-:W-:Y:S01]  /*12a0*/  IMAD R2, R2, R27, R8.reuse ;  /* 0x0000001b02027224 */ /* 0x100fe200078e0208 */
[----:B------:R-:W-:-:S04]  /*12b0*/  PRMT R8, R6, 0x7610, R8 ;  /* 0x0000761006087816 */ /* 0x000fc80000000008 */
[----:B------:R-:W-:Y:S02]  /*12c0*/  SEL R22, R2, R19, !P1 ;  /* 0x0000001302167207 */ /* 0x000fe40004800000 */
[----:B------:R-:W-:Y:S01]  /*12d0*/  SEL R19, R19, R2, !P1 ;  /* 0x0000000213137207 */ /* 0x000fe20004800000 */
[----:B------:R-:W-:-:S07]  /*12e0*/  IMAD.MOV.U32 R2, RZ, RZ, R30 ;  /* 0x000000ffff027224 */ /* 0x000fce00078e001e */
.L_x_12:
[----:B------:R-:W-:Y:S05]  /*12f0*/  @!P3 BRA `(.L_x_15) ;  /* 0x00000000000cb947 */ /* 0x000fea0003800000 */
[----:B------:R-:W-:Y:S01]  /*1300*/  UCGABAR_WAIT ;  /* 0x0000000000007dc7 */ /* 0x000fe20008000000 */
[----:B------:R-:W-:Y:S01]  /*1310*/  CCTL.IVALL ;  /* 0x00000000ff00798f */ /* 0x000fe20002000000 */
[----:B------:R-:W-:Y:S05]  /*1320*/  BRA `(.L_x_16) ;  /* 0x0000000000047947 */ /* 0x000fea0003800000 */
.L_x_15:
[----:B------:R-:W-:Y:S06]  /*1330*/  BAR.SYNC.DEFER_BLOCKING 0x0 ;  /* 0x0000000000007b1d */ /* 0x000fec0000010000 */
.L_x_16:
[----:B------:R-:W-:Y:S05]  /*1340*/  @!P2 BRA `(.L_x_17) ;  /* 0x000000300094a947 */ /* 0x000fea0003800000 */
[----:B------:R-:W-:-:S13]  /*1350*/  ISETP.GT.U32.AND P0, PT, R35, 0x1, PT ;  /* 0x000000012300780c */ /* 0x000fda0003f04070 */
[----:B------:R-:W-:Y:S05]  /*1360*/  @P0 EXIT ;  /* 0x000000000000094d */ /* 0x000fea0003800000 */
.L_x_18:
[----:B------:R-:W-:-:S08]  /*1370*/  NOP ;  /* 0x0000000000007918 */ /* 0x000fd00000000000 */
[----:B------:R-:W1:Y:S02]  /*1380*/  USETMAXREG.TRY_ALLOC.CTAPOOL UP0, 0xe8 ;  /* 0x000000e8000079c8 */ /* 0x000e640008000600 */
[----:B-1----:R-:W-:-:S13]  /*1390*/  PLOP3.LUT P0, PT, PT, PT, UP0, 0x80, 0x0 ;  /* 0x000000000000781c */ /* 0x002fda0003f0f008 */
[----:B------:R-:W-:Y:S05]  /*13a0*/  @!P0 BRA `(.L_x_18) ;  /* 0xfffffffc00f08947 */ /* 0x000fea000383ffff */
[----:B------:R-:W-:-:S13]  /*13b0*/  LOP3.LUT P0, RZ, R8, 0xff, RZ, 0xc0, !PT ;  /* 0x000000ff08ff7812 */ /* 0x000fda000780c0ff */
[----:B------:R-:W-:Y:S05]  /*13c0*/  @!P0 EXIT ;  /* 0x000000000000894d */ /* 0x000fea0003800000 */
[----:B------:R-:W1:Y:S01]  /*13d0*/  S2UR UR4, SR_CgaCtaId ;  /* 0x00000000000479c3 */ /* 0x000e620000008800 */
[----:B--2---:R-:W-:Y:S01]  /*13e0*/  VIADD R14, R14, 0xffffffff ;  /* 0xffffffff0e0e7836 */ /* 0x004fe20000000000 */
[CC--:B------:R-:W-:Y:S01]  /*13f0*/  LEA.HI R4, R0.reuse, R3.reuse, RZ, 0x2 ;  /* 0x0000000300047211 */ /* 0x0c0fe200078f10ff */
[----:B------:R-:W-:Y:S01]  /*1400*/  UMOV UR41, 0x400 ;  /* 0x0000040000297882 */ /* 0x000fe20000000000 */
[----:B------:R-:W-:Y:S01]  /*1410*/  LEA.HI R0, R0, R3, RZ, 0x5 ;  /* 0x0000000300007211 */ /* 0x000fe200078f28ff */
[----:B------:R-:W-:Y:S01]  /*1420*/  UISETP.LT.AND UP0, UPT, UR40, 0x1, UPT ;  /* 0x000000012800788c */ /* 0x000fe2000bf01270 */
[----:B------:R-:W-:Y:S01]  /*1430*/  R2UR UR42, R14 ;  /* 0x000000000e2a72ca */ /* 0x000fe200000e0000 */
[----:B------:R-:W-:Y:S01]  /*1440*/  ULDC UR6, c[0x0][0x284] ;  /* 0x0000a10000067ab9 */ /* 0x000fe20000000800 */
[--C-:B------:R-:W-:Y:S01]  /*1450*/  SHF.R.S32.HI R60, RZ, 0x2, R4.reuse ;  /* 0x00000002ff3c7819 */ /* 0x100fe20000011404 */
[----:B------:R-:W-:Y:S01]  /*1460*/  USEL UR43, UR40, 0x1, UP0 ;  /* 0x00000001282b7887 */ /* 0x000fe20008000000 */
[----:B------:R-:W-:Y:S01]  /*1470*/  SHF.R.S32.HI R5, RZ, 0x1f, R4 ;  /* 0x0000001fff057819 */ /* 0x000fe20000011404 */
[----:B------:R-:W-:Y:S01]  /*1480*/  USHF.L.U32 UR46, UR40, 0x1, URZ ;  /* 0x00000001282e7899 */ /* 0x000fe2000800063f */
[----:B------:R-:W-:Y:S01]  /*1490*/  LOP3.LUT R4, R4, 0xfffffffc, RZ, 0xc0, !PT ;  /* 0xfffffffc04047812 */ /* 0x000fe200078ec0ff */
[----:B------:R-:W-:Y:S01]  /*14a0*/  UIADD3 UR43, -UR43, UR40, URZ ;  /* 0x000000282b2b7290 */ /* 0x000fe2000fffe13f */
[----:B------:R-:W-:-:S02]  /*14b0*/  LEA.HI R5, R5, R60, RZ, 0x3 ;  /* 0x0000003c05057211 */ /* 0x000fc400078f18ff */
[----:B------:R-:W-:Y:S01]  /*14c0*/  ISETP.NE.AND P0, PT, R14, RZ, PT ;  /* 0x000000ff0e00720c */ /* 0x000fe20003f05270 */
[----:B---3--:R-:W-:Y:S01]  /*14d0*/  IMAD.IADD R59, R3, 0x1, -R4 ;  /* 0x00000001033b7824 */ /* 0x008fe200078e0a04 */
[----:B------:R-:W-:Y:S01]  /*14e0*/  LOP3.LUT R5, R5, 0xfffffff8, RZ, 0xc0, !PT ;  /* 0xfffffff805057812 */ /* 0x000fe200078ec0ff */
[----:B------:R-:W-:Y:S01]  /*14f0*/  USHF.L.U32 UR42, UR42, 0x3, URZ ;  /* 0x000000032a2a7899 */ /* 0x000fe2000800063f */
[----:B------:R-:W-:-:S03]  /*1500*/  SEL R69, RZ, 0x1, P0 ;  /* 0x00000001ff457807 */ /* 0x000fc60000000000 */
[----:B------:R-:W-:Y:S01]  /*1510*/  IMAD.IADD R60, R60, 0x1, -R5 ;  /* 0x000000013c3c7824 */ /* 0x000fe200078e0a05 */
[----:B-1----:R-:W-:Y:S01]  /*1520*/  ULEA UR41, UR4, UR41, 0x18 ;  /* 0x0000002904297291 */ /* 0x002fe2000f8ec03f */
[----:B------:R-:W-:Y:S01]  /*1530*/  SHF.R.S32.HI R5, RZ, 0x5, R0 ;  /* 0x00000005ff057819 */ /* 0x000fe20000011400 */
[----:B------:R-:W-:Y:S02]  /*1540*/  IMAD.U32 R63, RZ, RZ, UR42 ;  /* 0x0000002aff3f7e24 */ /* 0x000fe4000f8e00ff */
[----:B------:R-:W-:Y:S01]  /*1550*/  UIADD3 UR47, UR41, 0x40, URZ ;  /* 0x00000040292f7890 */ /* 0x000fe2000fffe03f */
[--C-:B------:R-:W-:Y:S01]  /*1560*/  SHF.R.S32.HI R61, RZ, 0x1f, R60.reuse ;  /* 0x0000001fff3d7819 */ /* 0x100fe2000001143c */
[----:B------:R-:W-:Y:S01]  /*1570*/  UIADD3 UR4, UR41, 0x100, URZ ;  /* 0x0000010029047890 */ /* 0x000fe2000fffe03f */
[--C-:B------:R-:W-:Y:S01]  /*1580*/  IMAD R66, R5, -0x10, -R60.reuse ;  /* 0xfffffff005427824 */ /* 0x100fe200078e0a3c */
[----:B------:R-:W-:Y:S01]  /*1590*/  UIADD3 UR5, UR41, 0x6100, URZ ;  /* 0x0000610029057890 */ /* 0x000fe2000fffe03f */
[----:B------:R-:W-:Y:S01]  /*15a0*/  LOP3.LUT R65, R63, 0x8, RZ, 0xc0, !PT ;  /* 0x000000083f417812 */ /* 0x000fe200078ec0ff */
[----:B------:R-:W-:Y:S01]  /*15b0*/  USHF.R.U32.HI UR4, URZ, 0x4, UR4 ;  /* 0x000000043f047899 */ /* 0x000fe20008011604 */
[----:B------:R-:W-:Y:S01]  /*15c0*/  IMAD.U32 R62, RZ, RZ, UR47 ;  /* 0x0000002fff3e7e24 */ /* 0x000fe2000f8e00ff */
[----:B------:R-:W-:Y:S01]  /*15d0*/  USHF.R.U32.HI UR5, URZ, 0x4, UR5 ;  /* 0x000000043f057899 */ /* 0x000fe20008011605 */
[----:B------:R-:W-:Y:S01]  /*15e0*/  IMAD.WIDE R60, R5, 0x10, R60 ;  /* 0x00000010053c7825 */ /* 0x000fe200078e023c */
[----:B------:R-:W-:Y:S01]  /*15f0*/  ULOP3.LUT UR4, UR4, 0x3fff, URZ, 0xc0, !UPT ;  /* 0x00003fff04047892 */ /* 0x000fe2000f8ec03f */
[----:B------:R-:W-:Y:S01]  /*1600*/  LOP3.LUT R63, R63, 0x8, RZ, 0xc, !PT ;  /* 0x000000083f3f7812 */ /* 0x000fe200078e0cff */
[----:B------:R-:W-:Y:S01]  /*1610*/  ULOP3.LUT UR5, UR5, 0x3fff, URZ, 0xc0, !UPT ;  /* 0x00003fff05057892 */ /* 0x000fe2000f8ec03f */
[----:B------:R-:W-:Y:S01]  /*1620*/  VIADD R64, R62, UR42 ;  /* 0x0000002a3e407c36 */ /* 0x000fe20008000000 */
[----:B------:R-:W-:Y:S01]  /*1630*/  LOP3.LUT R65, R65, 0x18, RZ, 0x3c, !PT ;  /* 0x0000001841417812 */ /* 0x000fe200078e3cff */
[----:B------:R-:W-:Y:S01]  /*1640*/  VIADD R66, R66, UR6 ;  /* 0x0000000642427c36 */ /* 0x000fe20008000000 */
[----:B------:R-:W-:-:S02]  /*1650*/  ULOP3.LUT UR44, UR4, 0x10000, URZ, 0xfc, !UPT ;  /* 0x00010000042c7892 */ /* 0x000fc4000f8efc3f */
[----:B------:R-:W-:-:S12]  /*1660*/  ULOP3.LUT UR45, UR5, 0x10000, URZ, 0xfc, !UPT ;  /* 0x00010000052d7892 */ /* 0x000fd8000f8efc3f */
.L_x_106:
[----:B------:R-:W-:Y:S01]  /*1670*/  SHF.L.U32 R3, R69, 0x1f, RZ ;  /* 0x0000001f45037819 */ /* 0x000fe200000006ff */
[----:B------:R-:W-:Y:S02]  /*1680*/  ULDC UR4, c[0x0][0x28c] ;  /* 0x0000a30000047ab9 */ /* 0x000fe40000000800 */
[----:B------:R-:W-:Y:S01]  /*1690*/  ISETP.LT.AND P1, PT, RZ, UR4, PT ;  /* 0x00000004ff007c0c */ /* 0x000fe2000bf21270 */
[----:B------:R-:W1:Y:S02]  /*16a0*/  SYNCS.PHASECHK.TRANS64.TRYWAIT P0, [R62+UR42], R3 ;  /* 0x000000033e0075a7 */ /* 0x000e64000800016a */
[----:B-1-34-:R-:W-:Y:S10]  /*16b0*/  @!P0 BRA `(.L_x_19) ;  /* 0x0000003c00ac8947 */ /* 0x01aff40003800000 */
.L_x_127:
[----:B------:R-:W-:Y:S05]  /*16c0*/  @P1 BRA `(.L_x_20) ;  /* 0x0000000000401947 */ /* 0x000fea0003800000 */
[----:B------:R-:W-:Y:S01]  /*16d0*/  MOV R0, 0x0 ;  /* 0x0000000000007802 */ /* 0x000fe20000000f00 */
[----:B------:R-:W-:Y:S01]  /*16e0*/  ULDC.64 UR4, c[0x4][0x68] ;  /* 0x01001a0000047ab9 */ /* 0x000fe20000000a00 */
[----:B------:R-:W-:Y:S01]  /*16f0*/  ULDC.64 UR6, c[0x4][0x8] ;  /* 0x0100020000067ab9 */ /* 0x000fe20000000a00 */
[----:B------:R-:W-:Y:S01]  /*1700*/  IMAD.U32 R4, RZ, RZ, UR4 ;  /* 0x00000004ff047e24 */ /* 0x000fe2000f8e00ff */
[----:B------:R2:W3:Y:S01]  /*1710*/  LDC.64 R14, c[0x4][R0] ;  /* 0x01000000000e7b82 */ /* 0x0004e20000000a00 */
[----:B------:R-:W-:Y:S01]  /*1720*/  IMAD.U32 R5, RZ, RZ, UR5 ;  /* 0x00000005ff057e24 */ /* 0x000fe2000f8e00ff */
[----:B------:R-:W-:Y:S01]  /*1730*/  ULDC.64 UR4, c[0x4][0x70] ;  /* 0x01001c0000047ab9 */ /* 0x000fe20000000a00 */
[----:B------:R-:W-:Y:S02]  /*1740*/  IMAD.U32 R10, RZ, RZ, UR6 ;  /* 0x00000006ff0a7e24 */ /* 0x000fe4000f8e00ff */
[----:B------:R-:W-:Y:S02]  /*1750*/  IMAD.U32 R6, RZ, RZ, UR4 ;  /* 0x00000004ff067e24 */ /* 0x000fe4000f8e00ff */
[----:B------:R-:W-:-:S02]  /*1760*/  IMAD.U32 R7, RZ, RZ, UR5 ;  /* 0x00000005ff077e24 */ /* 0x000fc4000f8e00ff */
[----:B------:R-:W-:Y:S02]  /*1770*/  IMAD.U32 R11, RZ, RZ, UR7 ;  /* 0x00000007ff0b7e24 */ /* 0x000fe4000f8e00ff */
[----:B------:R-:W-:Y:S02]  /*1780*/  IMAD.MOV.U32 R8, RZ, RZ, 0x1e1 ;  /* 0x000001e1ff087424 */ /* 0x000fe400078e00ff */
[----:B0-----:R-:W-:Y:S02]  /*1790*/  IMAD.MOV.U32 R12, RZ, RZ, 0x1 ;  /* 0x00000001ff0c7424 */ /* 0x001fe400078e00ff */
[----:B--2---:R-:W-:-:S07]  /*17a0*/  IMAD.MOV.U32 R13, RZ, RZ, RZ ;  /* 0x000000ffff0d7224 */ /* 0x004fce00078e00ff */
[----:B------:R-:W-:-:S07]  /*17b0*/  LEPC R20, `(.L_x_20) ;  /* 0x000000001014794e */ /* 0x000fce0000000000 */
[----:B-1-3-5:R-:W-:Y:S05]  /*17c0*/  CALL.ABS.NOINC R14 ;  /* 0x000000000e007343 */ /* 0x02afea0003c00000 */
.L_x_20:
[----:B------:R-:W-:-:S04]  /*17d0*/  LOP3.LUT R0, R16, 0x1, RZ, 0xfc, !PT ;  /* 0x0000000110007812 */ /* 0x000fc800078efcff */
[----:B------:R-:W-:-:S13]  /*17e0*/  ISETP.NE.AND P0, PT, R0, 0x3, PT ;  /* 0x000000030000780c */ /* 0x000fda0003f05270 */
[----:B------:R-:W-:Y:S05]  /*17f0*/  @!P0 BRA `(.L_x_21) ;  /* 0x0000000000048947 */ /* 0x000fea0003800000 */
[----:B------:R-:W-:Y:S01]  /*1800*/  BPT.TRAP 0x1 ;  /* 0x000000040000795c */ /* 0x000fe20000300000 */
.L_x_21:
[----:B-1----:R-:W-:Y:S02]  /*1810*/  IMAD.U32 R3, RZ, RZ, UR38 ;  /* 0x00000026ff037e24 */ /* 0x002fe4000f8e00ff */
[----:B------:R-:W-:-:S03]  /*1820*/  IMAD.U32 R0, RZ, RZ, UR39 ;  /* 0x00000027ff007e24 */ /* 0x000fc6000f8e00ff */
[----:B------:R-:W-:Y:S02]  /*1830*/  LEA R3, R3, UR41, 0x3 ;  /* 0x0000002903037c11 */ /* 0x000fe4000f8e18ff */
[----:B------:R-:W-:-:S04]  /*1840*/  SHF.L.U32 R0, R0, 0x1f, RZ ;  /* 0x0000001f00007819 */ /* 0x000fc800000006ff */
[----:B------:R1:W2:Y:S01]  /*1850*/  SYNCS.PHASECHK.TRANS64.TRYWAIT P1, [R3+URZ], R0 ;  /* 0x00000000030075a7 */ /* 0x0002a2000802017f */
[----:B------:R-:W-:Y:S05]  /*1860*/  @!P0 BRA `(.L_x_22) ;  /* 0x0000000000048947 */ /* 0x000fea0003800000 */
[----:B------:R-:W-:Y:S01]  /*1870*/  BPT.TRAP 0x1 ;  /* 0x000000040000795c */ /* 0x000fe20000300000 */
.L_x_22:
[----:B--2---:R-:W-:Y:S05]  /*1880*/  @P1 BRA `(.L_x_23) ;  /* 0x0000000000081947 */ /* 0x004fea0003800000 */
[----:B------:R-:W2:Y:S02]  /*1890*/  SYNCS.PHASECHK.TRANS64.TRYWAIT P1, [R3+URZ], R0 ;  /* 0x00000000030075a7 */ /* 0x000ea4000802017f */
[----:B--2---:R-:W-:Y:S05]  /*18a0*/  @!P1 BRA `(.L_x_24) ;  /* 0x0000003c00449947 */ /* 0x004fea0003800000 */
.L_x_23:
[----:B------:R-:W-:Y:S05]  /*18b0*/  WARPSYNC.ALL ;  /* 0x0000000000007948 */ /* 0x000fea0003800000 */
[----:B------:R-:W-:Y:S01]  /*18c0*/  ULEA UR8, UR38, UR44, 0x9 ;  /* 0x0000002c26087291 */ /* 0x000fe2000f8e483f */
[----:B------:R-:W-:Y:S01]  /*18d0*/  WARPGROUP.ARRIVE ;  /* 0x00000000000079c5 */ /* 0x000fe20000000000 */
[----:B------:R-:W-:Y:S01]  /*18e0*/  ULEA UR9, UR38, UR45, 0x9 ;  /* 0x0000002d26097291 */ /* 0x000fe2000f8e483f */
[----:B-12---:R-:W-:Y:S01]  /*18f0*/  IMAD.U32 R0, RZ, RZ, UR43 ;  /* 0x0000002bff007e24 */ /* 0x006fe2000f8e00ff */
[----:B------:R-:W-:Y:S01]  /*1900*/  UMOV UR5, 0x40000040 ;  /* 0x4000004000057882 */ /* 0x000fe20000000000 */
[----:B------:R-:W-:-:S02]  /*1910*/  UMOV UR7, 0x40000040 ;  /* 0x4000004000077882 */ /* 0x000fc40000000000 */
[----:B------:R-:W-:Y:S01]  /*1920*/  UMOV UR4, UR8 ;  /* 0x0000000800047c82 */ /* 0x000fe20008000000 */
[----:B------:R-:W-:Y:S01]  /*1930*/  ISETP.GE.AND P1, PT, R0, 0x1, PT ;  /* 0x000000010000780c */ /* 0x000fe20003f26270 */
[----:B------:R-:W-:Y:S02]  /*1940*/  UMOV UR6, UR9 ;  /* 0x0000000900067c82 */ /* 0x000fe40008000000 */
[----:B------:R-:W-:Y:S01]  /*1950*/  IGMMA.64x64x32.S8.S8 R24, gdesc[UR4], RZ, !UPT, gsb0 ;  /* 0x01e00000041879f1 */ /* 0x000fe2000c0410ff */
[----:B------:R-:W-:Y:S02]  /*1960*/  UIADD3 UR4, UR8, 0x2, URZ ;  /* 0x0000000208047890 */ /* 0x000fe4000fffe03f */
[----:B------:R-:W-:Y:S01]  /*1970*/  UIADD3 UR6, UR9, 0x2, URZ ;  /* 0x0000000209067890 */ /* 0x000fe2000fffe03f */
[----:B------:R-:W-:Y:S01]  /*1980*/  UMOV UR5, 0x40000040 ;  /* 0x4000004000057882 */ /* 0x000fe20000000000 */
[----:B------:R-:W-:Y:S01]  /*1990*/  UMOV UR7, 0x40000040 ;  /* 0x4000004000077882 */ /* 0x000fe20000000000 */
[----:B------:R-:W-:-:S02]  /*19a0*/  WARPGROUP.DEPBAR.LE gsb0, 0x0 ;  /* 0x00008000000079c5 */ /* 0x000fc40000010000 */
[----:B------:R-:W-:-:S06]  /*19b0*/  WARPGROUP.ARRIVE ;  /* 0x00000000000079c5 */ /* 0x000fcc0000000000 */
[----:B------:R-:W-:Y:S01]  /*19c0*/  IGMMA.64x64x32.S8.S8 R24, gdesc[UR4], R24, gsb0 ;  /* 0x01e00000041879f1 */ /* 0x000fe20008041018 */
[----:B------:R-:W-:Y:S02]  /*19d0*/  UIADD3 UR4, UR8, 0x4, URZ ;  /* 0x0000000408047890 */ /* 0x000fe4000fffe03f */
[----:B------:R-:W-:Y:S01]  /*19e0*/  UIADD3 UR6, UR9, 0x4, URZ ;  /* 0x0000000409067890 */ /* 0x000fe2000fffe03f */
[----:B------:R-:W-:Y:S01]  /*19f0*/  UMOV UR5, 0x40000040 ;  /* 0x4000004000057882 */ /* 0x000fe20000000000 */
[----:B------:R-:W-:Y:S01]  /*1a00*/  UMOV UR7, 0x40000040 ;  /* 0x4000004000077882 */ /* 0x000fe20000000000 */
[----:B------:R-:W-:Y:S02]  /*1a10*/  WARPGROUP.DEPBAR.LE gsb0, 0x0 ;  /* 0x00008000000079c5 */ /* 0x000fe40000010000 */
        /* <DEDUP_REMOVED lines=8> */
[----:B------:R-:W-:Y:S03]  /*1aa0*/  IGMMA.64x64x32.S8.S8 R24, gdesc[UR4], R24, gsb0 ;  /* 0x01e00000041879f1 */ /* 0x000fe60008041018 */
[----:B------:R-:W-:Y:S02]  /*1ab0*/  WARPGROUP.DEPBAR.LE gsb0, 0x0 ;  /* 0x00008000000079c5 */ /* 0x000fe40000010000 */
[----:B------:R-:W-:Y:S05]  /*1ac0*/  @!P1 BRA `(.L_x_25) ;  /* 0x0000000400149947 */ /* 0x000fea0003800000 */
[----:B------:R-:W-:Y:S01]  /*1ad0*/  UIADD3 UR4, UR38, 0x1, URZ ;  /* 0x0000000126047890 */ /* 0x000fe2000fffe03f */
[----:B------:R-:W-:Y:S02]  /*1ae0*/  IMAD.U32 R0, RZ, RZ, UR43 ;  /* 0x0000002bff007e24 */ /* 0x000fe4000f8e00ff */
[----:B------:R-:W-:Y:S01]  /*1af0*/  IMAD.U32 R3, RZ, RZ, UR38 ;  /* 0x00000026ff037e24 */ /* 0x000fe2000f8e00ff */
[----:B------:R-:W-:-:S04]  /*1b00*/  UISETP.NE.AND UP0, UPT, UR4, 0x3, UPT ;  /* 0x000000030400788c */ /* 0x000fc8000bf05270 */
[----:B------:R-:W-:Y:S02]  /*1b10*/  USEL UR5, URZ, 0x1, UP0 ;  /* 0x000000013f057887 */ /* 0x000fe40008000000 */
[----:B------:R-:W-:Y:S02]  /*1b20*/  USEL UR8, UR4, URZ, UP0 ;  /* 0x0000003f04087287 */ /* 0x000fe40008000000 */
[----:B------:R-:W-:-:S06]  /*1b30*/  ULOP3.LUT UR5, UR39, UR5, URZ, 0x3c, !UPT ;  /* 0x0000000527057292 */ /* 0x000fcc000f8e3c3f */
[----:B------:R-:W-:-:S07]  /*1b40*/  IMAD.U32 R6, RZ, RZ, UR5 ;  /* 0x00000005ff067e24 */ /* 0x000fce000f8e00ff */
.L_x_32:
[----:B------:R-:W-:Y:S05]  /*1b50*/  @!P0 BRA `(.L_x_26) ;  /* 0x0000000000048947 */ /* 0x000fea0003800000 */
[----:B------:R-:W-:Y:S01]  /*1b60*/  BPT.TRAP 0x1 ;  /* 0x000000040000795c */ /* 0x000fe20000300000 */
.L_x_26:
[----:B------:R-:W-:Y:S01]  /*1b70*/  ULEA UR4, UR8, UR41, 0x3 ;  /* 0x0000002908047291 */ /* 0x000fe2000f8e183f */
[----:B------:R-:W-:-:S08]  /*1b80*/  SHF.L.U32 R4, R6, 0x1f, RZ ;  /* 0x0000001f06047819 */ /* 0x000fd000000006ff */
[----:B------:R1:W2:Y:S01]  /*1b90*/  SYNCS.PHASECHK.TRANS64.TRYWAIT P1, [UR4], R4 ;  /* 0x00000004ff0075a7 */ /* 0x0002a20008020144 */
[----:B------:R-:W-:Y:S05]  /*1ba0*/  @!P0 BRA `(.L_x_27) ;  /* 0x0000000000048947 */ /* 0x000fea0003800000 */
[----:B------:R-:W-:Y:S01]  /*1bb0*/  BPT.TRAP 0x1 ;  /* 0x000000040000795c */ /* 0x000fe20000300000 */
.L_x_27:
[----:B--2---:R-:W-:Y:S05]  /*1bc0*/  @P1 BRA `(.L_x_28) ;  /* 0x0000000000081947 */ /* 0x004fea0003800000 */
[----:B------:R-:W2:Y:S02]  /*1bd0*/  SYNCS.PHASECHK.TRANS64.TRYWAIT P1, [UR4], R4 ;  /* 0x00000004ff0075a7 */ /* 0x000ea40008020144 */
[----:B--2---:R-:W-:Y:S05]  /*1be0*/  @!P1 BRA `(.L_x_29) ;  /* 0x0000003800889947 */ /* 0x004fea0003800000 */
.L_x_28:
[----:B------:R-:W-:Y:S01]  /*1bf0*/  ULEA UR9, UR8, UR44, 0x9 ;  /* 0x0000002c08097291 */ /* 0x000fe2000f8e483f */
[----:B------:R-:W-:Y:S01]  /*1c00*/  WARPGROUP.ARRIVE ;  /* 0x00000000000079c5 */ /* 0x000fe20000000000 */
[----:B------:R-:W-:Y:S01]  /*1c10*/  ULEA UR10, UR8, UR45, 0x9 ;  /* 0x0000002d080a7291 */ /* 0x000fe2000f8e483f */
[----:B------:R-:W-:Y:S01]  /*1c20*/  UMOV UR5, 0x40000040 ;  /* 0x4000004000057882 */ /* 0x000fe20000000000 */
[----:B------:R-:W-:-:S03]  /*1c30*/  UMOV UR7, 0x40000040 ;  /* 0x4000004000077882 */ /* 0x000fc60000000000 */
[----:B------:R-:W-:Y:S02]  /*1c40*/  UMOV UR4, UR9 ;  /* 0x0000000900047c82 */ /* 0x000fe40008000000 */
[----:B------:R-:W-:Y:S02]  /*1c50*/  UMOV UR6, UR10 ;  /* 0x0000000a00067c82 */ /* 0x000fe40008000000 */
[----:B------:R-:W-:Y:S01]  /*1c60*/  IGMMA.64x64x32.S8.S8 R24, gdesc[UR4], R24, gsb0 ;  /* 0x01e00000041879f1 */ /* 0x000fe20008041018 */
        /* <DEDUP_REMOVED lines=23> */
[----:B------:R-:W-:Y:S01]  /*1de0*/  BPT.TRAP 0x1 ;  /* 0x000000040000795c */ /* 0x000fe20000300000 */
.L_x_30:
[----:B------:R-:W-:-:S13]  /*1df0*/  ISETP.NE.AND P1, PT, R68, RZ, PT ;  /* 0x000000ff4400720c */ /* 0x000fda0003f25270 */
[----:B-12---:R-:W-:-:S05]  /*1e00*/  @P1 LEA R4, R3, UR41, 0x3 ;  /* 0x0000002903041c11 */ /* 0x006fca000f8e18ff */
[----:B------:R-:W-:-:S05]  /*1e10*/  @P1 VIADD R5, R4, 0x18 ;  /* 0x0000001804051836 */ /* 0x000fca0000000000 */
[----:B------:R-:W-:-:S04]  /*1e20*/  @P1 PRMT R5, R56, 0x654, R5 ;  /* 0x0000065438051816 */ /* 0x000fc80000000005 */
[----:B------:R1:W-:Y:S01]  /*1e30*/  @P1 SYNCS.ARRIVE.TRANS64.RED.A1T0 RZ, [R5+URZ], RZ ;  /* 0x000000ff05ff19a7 */ /* 0x0003e2000810043f */
[----:B------:R-:W-:-:S13]  /*1e40*/  ISETP.GT.U32.AND P1, PT, R16, 0x1, PT ;  /* 0x000000011000780c */ /* 0x000fda0003f24070 */
[----:B-1----:R-:W-:Y:S05]  /*1e50*/  @P1 BRA `(.L_x_31) ;  /* 0x0000000000041947 */ /* 0x002fea0003800000 */
[----:B------:R-:W-:Y:S01]  /*1e60*/  BPT.TRAP 0x1 ;  /* 0x000000040000795c */ /* 0x000fe20000300000 */
.L_x_31:
[----:B------:R-:W-:Y:S01]  /*1e70*/  UIADD3 UR8, UR8, 0x1, URZ ;  /* 0x0000000108087890 */ /* 0x000fe2000fffe03f */
[C---:B------:R-:W-:Y:S01]  /*1e80*/  ISETP.GT.AND P2, PT, R0.reuse, 0x1, PT ;  /* 0x000000010000780c */ /* 0x040fe20003f44270 */
[----:B------:R-:W-:Y:S02]  /*1e90*/  VIADD R3, R3, 0x1 ;  /* 0x0000000103037836 */ /* 0x000fe40000000000 */
[----:B------:R-:W-:Y:S01]  /*1ea0*/  UISETP.NE.AND UP0, UPT, UR8, 0x3, UPT ;  /* 0x000000030800788c */ /* 0x000fe2000bf05270 */
[----:B------:R-:W-:Y:S02]  /*1eb0*/  VIADD R0, R0, 0xffffffff ;  /* 0xffffffff00007836 */ /* 0x000fe40000000000 */
[C---:B------:R-:W-:Y:S01]  /*1ec0*/  ISETP.NE.AND P1, PT, R3.reuse, 0x3, PT ;  /* 0x000000030300780c */ /* 0x040fe20003f25270 */
[----:B------:R-:W-:Y:S02]  /*1ed0*/  USEL UR4, URZ, 0x1, UP0 ;  /* 0x000000013f047887 */ /* 0x000fe40008000000 */
[----:B------:R-:W-:Y:S01]  /*1ee0*/  USEL UR8, UR8, URZ, UP0 ;  /* 0x0000003f08087287 */ /* 0x000fe20008000000 */
[----:B------:R-:W-:-:S03]  /*1ef0*/  SEL R3, R3, RZ, P1 ;  /* 0x000000ff03037207 */ /* 0x000fc60000800000 */
[----:B------:R-:W-:Y:S01]  /*1f00*/  LOP3.LUT R6, R6, UR4, RZ, 0x3c, !PT ;  /* 0x0000000406067c12 */ /* 0x000fe2000f8e3cff */
[----:B------:R-:W-:Y:S07]  /*1f10*/  @P2 BRA `(.L_x_32) ;  /* 0xfffffffc000c2947 */ /* 0x000fee000383ffff */
.L_x_25:
[----:B------:R-:W1:Y:S01]  /*1f20*/  LDC R0, c[0x0][0x28c] ;  /* 0x0000a300ff007b82 */ /* 0x000e620000000800 */
[----:B------:R2:W-:Y:S01]  /*1f30*/  SYNCS.ARRIVE.TRANS64.A1T0 RZ, [R63+UR47], RZ ;  /* 0x000000ff3fff79a7 */ /* 0x0005e2000810002f */
[----:B-1----:R-:W-:-:S13]  /*1f40*/  ISETP.GE.AND P1, PT, R0, 0x1, PT ;  /* 0x000000010000780c */ /* 0x002fda0003f26270 */
[----:B--2---:R-:W-:Y:S05]  /*1f50*/  @!P1 BRA `(.L_x_33) ;  /* 0x0000000000449947 */ /* 0x004fea0003800000 */
[----:B------:R-:W-:Y:S05]  /*1f60*/  @!P0 BRA `(.L_x_34) ;  /* 0x0000000000048947 */ /* 0x000fea0003800000 */
[----:B------:R-:W-:Y:S01]  /*1f70*/  BPT.TRAP 0x1 ;  /* 0x000000040000795c */ /* 0x000fe20000300000 */
.L_x_34:
[----:B------:R-:W-:-:S13]  /*1f80*/  ISETP.NE.AND P0, PT, R68, RZ, PT ;  /* 0x000000ff4400720c */ /* 0x000fda0003f05270 */
[----:B------:R-:W-:-:S05]  /*1f90*/  VOTEU.ANY UP0, P0 ;  /* 0x00000000003f7886 */ /* 0x000fca0000000100 */
[----:B------:R-:W-:-:S06]  /*1fa0*/  @UP0 UIADD3 UR4, UR43, UR38, URZ ;  /* 0x000000262b040290 */ /* 0x000fcc000fffe03f */
[----:B------:R-:W-:Y:S02]  /*1fb0*/  IMAD.U32 R4, RZ, RZ, UR4 ;  /* 0x00000004ff047e24 */ /* 0x000fe4000f8e00ff */
[----:B------:R-:W-:Y:S02]  /*1fc0*/  IMAD.U32 R3, RZ, RZ, UR4 ;  /* 0x00000004ff037e24 */ /* 0x000fe4000f8e00ff */
[----:B------:R-:W-:-:S05]  /*1fd0*/  @P0 IMAD.WIDE.U32 R4, R4, -0x55555555, RZ ;  /* 0xaaaaaaab04040825 */ /* 0x000fca00078e00ff */
[----:B------:R-:W-:-:S05]  /*1fe0*/  @P0 SHF.R.U32.HI R0, RZ, 0x1, R5 ;  /* 0x00000001ff000819 */ /* 0x000fca0000011605 */
[----:B------:R-:W-:-:S05]  /*1ff0*/  @P0 IMAD R0, R0, -0x3, R3 ;  /* 0xfffffffd00000824 */ /* 0x000fca00078e0203 */
[----:B------:R-:W-:-:S05]  /*2000*/  @P0 LEA R0, R0, UR41, 0x3 ;  /* 0x0000002900000c11 */ /* 0x000fca000f8e18ff */
[----:B------:R-:W-:-:S05]  /*2010*/  @P0 VIADD R3, R0, 0x18 ;  /* 0x0000001800030836 */ /* 0x000fca0000000000 */
[----:B------:R-:W-:-:S04]  /*2020*/  @P0 PRMT R3, R56, 0x654, R3 ;  /* 0x0000065438030816 */ /* 0x000fc80000000003 */
[----:B------:R1:W-:Y:S01]  /*2030*/  @P0 SYNCS.ARRIVE.TRANS64.RED.A1T0 RZ, [R3+URZ], RZ ;  /* 0x000000ff03ff09a7 */ /* 0x0003e2000810043f */
[----:B------:R-:W-:-:S13]  /*2040*/  ISETP.GT.U32.AND P0, PT, R16, 0x1, PT ;  /* 0x000000011000780c */ /* 0x000fda0003f04070 */
[----:B-1----:R-:W-:Y:S05]  /*2050*/  @P0 BRA `(.L_x_33) ;  /* 0x0000000000040947 */ /* 0x002fea0003800000 */
[----:B------:R-:W-:Y:S01]  /*2060*/  BPT.TRAP 0x1 ;  /* 0x000000040000795c */ /* 0x000fe20000300000 */
.L_x_33:
[----:B------:R-:W-:Y:S01]  /*2070*/  SHF.L.U32 R3, R69, 0x1f, RZ ;  /* 0x0000001f45037819 */ /* 0x000fe200000006ff */
[----:B------:R-:W-:Y:S01]  /*2080*/  UIADD3 UR38, UR46, UR38, URZ ;  /* 0x000000262e267290 */ /* 0x000fe2000fffe03f */
[----:B------:R-:W1:Y:S01]  /*2090*/  LDC R14, c[0x0][0x288] ;  /* 0x0000a200ff0e7b82 */ /* 0x000e620000000800 */
[----:B------:R-:W-:Y:S01]  /*20a0*/  UISETP.GE.U32.AND UP1, UPT, UR46, 0x3, UPT ;  /* 0x000000032e00788c */ /* 0x000fe2000bf26070 */
[----:B------:R-:W-:Y:S01]  /*20b0*/  IMAD.SHL.U32 R8, R59, 0x2, RZ ;  /* 0x000000023b087824 */ /* 0x000fe200078e00ff */
[----:B------:R-:W-:Y:S02]  /*20c0*/  UISETP.GT.U32.AND UP0, UPT, UR38, 0x2, UPT ;  /* 0x000000022600788c */ /* 0x000fe4000bf04070 */
[----:B------:R-:W-:Y:S02]  /*20d0*/  UIMAD.WIDE.U32 UR4, UR38, -0x55555555, URZ ;  /* 0xaaaaaaab260478a5 */ /* 0x000fe4000f8e003f */
[----:B------:R-:W-:Y:S01]  /*20e0*/  UISETP.LT.U32.AND UP0, UPT, UR46, 0x3, UP0 ;  /* 0x000000032e00788c */ /* 0x000fe20008701070 */
[----:B------:R-:W2:Y:S01]  /*20f0*/  SYNCS.PHASECHK.TRANS64.TRYWAIT P0, [R62+UR42+0x10], R3 ;  /* 0x000010033e0075a7 */ /* 0x000ea2000800016a */
[----:B------:R-:W-:Y:S01]  /*2100*/  USHF.R.U32.HI UR4, URZ, 0x1, UR5 ;  /* 0x000000013f047899 */ /* 0x000fe20008011605 */
[----:B------:R-:W-:Y:S01]  /*2110*/  SHF.R.S32.HI R9, RZ, 0x1f, R8 ;  /* 0x0000001fff097819 */ /* 0x000fe20000011408 */
[----:B------:R-:W-:-:S02]  /*2120*/  USEL UR6, URZ, 0x1, !UP0 ;  /* 0x000000013f067887 */ /* 0x000fc4000c000000 */
[----:B------:R-:W-:Y:S02]  /*2130*/  UIMAD UR38, UR4, -0x3, UR38 ;  /* 0xfffffffd042678a4 */ /* 0x000fe4000f8e0226 */
[----:B------:R-:W-:-:S04]  /*2140*/  ULOP3.LUT UR39, UR39, UR6, URZ, 0x3c, !UPT ;  /* 0x0000000627277292 */ /* 0x000fc8000f8e3c3f */
[----:B------:R-:W-:Y:S01]  /*2150*/  @UP1 ULOP3.LUT UR39, UR39, 0x1, UR4, 0x78, !UPT ;  /* 0x0000000127271892 */ /* 0x000fe2000f8e7804 */
[----:B-12---:R-:W-:Y:S11]  /*2160*/  @!P0 BRA `(.L_x_35) ;  /* 0x0000003400408947 */ /* 0x006ff60003800000 */
.L_x_128:
[----:B-1----:R-:W-:Y:S01]  /*2170*/  IMAD.SHL.U32 R3, R19, 0x40, RZ ;  /* 0x0000004013037824 */ /* 0x002fe200078e00ff */
[----:B------:R-:W-:Y:S01]  /*2180*/  ULDC UR6, c[0x0][0x284] ;  /* 0x0000a10000067ab9 */ /* 0x000fe20000000800 */
[----:B------:R-:W-:Y:S01]  /*2190*/  IMAD.SHL.U32 R15, R22, 0x40, RZ ;  /* 0x00000040160f7824 */ /* 0x000fe200078e00ff */
[----:B------:R-:W-:Y:S01]  /*21a0*/  SHF.R.S32.HI R72, RZ, 0x1f, R2 ;  /* 0x0000001fff487819 */ /* 0x000fe20000011402 */
[----:B------:R-:W-:Y:S01]  /*21b0*/  ULDC.64 UR4, c[0x0][0x5d0] ;  /* 0x0001740000047ab9 */ /* 0x000fe20000000a00 */
[----:B------:R-:W-:Y:S01]  /*21c0*/  ISETP.GE.AND P0, PT, R3, UR6, PT ;  /* 0x0000000603007c0c */ /* 0x000fe2000bf06270 */
[----:B------:R-:W-:Y:S01]  /*21d0*/  IMAD.WIDE.U32 R4, R2, UR4, R8 ;  /* 0x0000000402047c25 */ /* 0x000fe2000f8e0008 */
[----:B------:R-:W-:Y:S02]  /*21e0*/  SHF.R.S32.HI R22, RZ, 0x1f, R15 ;  /* 0x0000001fff167819 */ /* 0x000fe4000001140f */
[C---:B------:R-:W-:Y:S01]  /*21f0*/  ISETP.GE.OR P0, PT, R15.reuse, R14, P0 ;  /* 0x0000000e0f00720c */ /* 0x040fe20000706670 */
[----:B------:R-:W-:Y:S01]  /*2200*/  IMAD R7, R72, UR4, RZ ;  /* 0x0000000448077c24 */ /* 0x000fe2000f8e02ff */
[----:B------:R-:W-:-:S03]  /*2210*/  IADD3 R4, P1, R15, R4, RZ ;  /* 0x000000040f047210 */ /* 0x000fc60007f3e0ff */
[----:B------:R-:W-:-:S05]  /*2220*/  IMAD R7, R2, UR5, R7 ;  /* 0x0000000502077c24 */ /* 0x000fca000f8e0207 */
[----:B------:R-:W-:-:S03]  /*2230*/  IADD3.X R5, R22, R5, R7, P1, !PT ;  /* 0x0000000516057210 */ /* 0x000fc60000ffe407 */
[----:B------:R-:W-:Y:S05]  /*2240*/  @P0 BRA `(.L_x_36) ;  /* 0x0000001c00240947 */ /* 0x000fea0003800000 */
[----:B------:R-:W1:Y:S01]  /*2250*/  LDC.64 R10, c[0x0][0x5c8] ;  /* 0x00017200ff0a7b82 */ /* 0x000e620000000a00 */
[----:B0-----:R-:W-:Y:S01]  /*2260*/  IMAD.WIDE R12, R19, 0x40, R60 ;  /* 0x00000040130c7825 */ /* 0x001fe200078e023c */
[----:B------:R-:W-:Y:S01]  /*2270*/  ULDC.64 UR4, c[0x0][0x5c0] ;  /* 0x0001700000047ab9 */ /* 0x000fe20000000a00 */
[----:B------:R-:W-:Y:S02]  /*2280*/  BSSY B0, `(.L_x_36) ;  /* 0x00001c5000007945 */ /* 0x000fe40003800000 */
[-C--:B-1----:R-:W-:Y:S02]  /*2290*/  IMAD R0, R13, R10.reuse, RZ ;  /* 0x0000000a0d007224 */ /* 0x082fe400078e02ff */
[----:B------:R-:W-:-:S04]  /*22a0*/  IMAD.WIDE.U32 R4, R12, R10, R4 ;  /* 0x0000000a0c047225 */ /* 0x000fc800078e0004 */
[----:B------:R-:W-:Y:S01]  /*22b0*/  IMAD R7, R12, R11, R0 ;  /* 0x0000000b0c077224 */ /* 0x000fe200078e0200 */
[----:B------:R-:W-:Y:S01]  /*22c0*/  IADD3 R6, P0, R4, UR4, RZ ;  /* 0x0000000404067c10 */ /* 0x000fe2000ff1e0ff */
[----:B------:R-:W-:Y:S02]  /*22d0*/  IMAD R0, R59, -0x2, R14 ;  /* 0xfffffffe3b007824 */ /* 0x000fe400078e020e */
[----:B------:R-:W-:Y:S01]  /*22e0*/  IMAD.IADD R7, R5, 0x1, R7 ;  /* 0x0000000105077824 */ /* 0x000fe200078e0207 */
[----:B------:R-:W-:Y:S01]  /*22f0*/  LEA R4, P1, R10, R6, 0x3 ;  /* 0x000000060a047211 */ /* 0x000fe200078218ff */
[----:B------:R-:W-:Y:S02]  /*2300*/  IMAD.IADD R14, R66, 0x1, -R3 ;  /* 0x00000001420e7824 */ /* 0x000fe400078e0a03 */
[----:B------:R-:W-:Y:S01]  /*2310*/  IMAD.IADD R19, R0, 0x1, -R15 ;  /* 0x0000000100137824 */ /* 0x000fe200078e0a0f */
[----:B------:R-:W-:Y:S02]  /*2320*/  IADD3.X R7, R7, UR5, RZ, P0, !PT ;  /* 0x0000000507077c10 */ /* 0x000fe400087fe4ff */
[----:B-----5:R-:W-:-:S02]  /*2330*/  ISETP.NE.AND P0, PT, R58, RZ, PT ;  /* 0x000000ff3a00720c */ /* 0x020fc40003f05270 */
[----:B------:R-:W-:-:S11]  /*2340*/  LEA.HI.X R5, R10, R7, R11, 0x3, P1 ;  /* 0x000000070a057211 */ /* 0x000fd600008f1c0b */
[----:B------:R-:W-:Y:S05]  /*2350*/  @!P0 BRA `(.L_x_37) ;  /* 0x00000014001c8947 */ /* 0x000fea0003800000 */
[----:B------:R-:W0:Y:S01]  /*2360*/  LDC.64 R20, c[0x0][0x5b0] ;  /* 0x00016c00ff147b82 */ /* 0x000e220000000a00 */
[----:B------:R-:W-:Y:S01]  /*2370*/  ULDC.64 UR4, c[0x0][0x5b8] ;  /* 0x00016e0000047ab9 */ /* 0x000fe20000000a00 */
[----:B------:R-:W-:Y:S01]  /*2380*/  ISETP.GE.AND P1, PT, R19, 0x1, PT ;  /* 0x000000011300780c */ /* 0x000fe20003f26270 */
[----:B------:R-:W-:Y:S01]  /*2390*/  IMAD.WIDE.U32 R8, R2, UR4, R8 ;  /* 0x0000000402087c25 */ /* 0x000fe2000f8e0008 */
[----:B------:R-:W-:Y:S02]  /*23a0*/  BSSY B1, `(.L_x_38) ;  /* 0x0000010000017945 */ /* 0x000fe40003800000 */
[----:B------:R-:W-:Y:S01]  /*23b0*/  ISETP.LT.OR P2, PT, R14, 0x1, !P1 ;  /* 0x000000010e00780c */ /* 0x000fe20004f41670 */
[----:B------:R-:W-:Y:S01]  /*23c0*/  IMAD R3, R72, UR4, RZ ;  /* 0x0000000448037c24 */ /* 0x000fe2000f8e02ff */
[----:B------:R-:W1:Y:S01]  /*23d0*/  LDC.64 R70, c[0x0][0x5a8] ;  /* 0x00016a00ff467b82 */ /* 0x000e620000000a00 */
[----:B------:R-:W-:Y:S02]  /*23e0*/  IADD3 R8, P0, R15, R8, RZ ;  /* 0x000000080f087210 */ /* 0x000fe40007f1e0ff */
[----:B------:R-:W-:-:S05]  /*23f0*/  IMAD R3, R2, UR5, R3 ;  /* 0x0000000502037c24 */ /* 0x000fca000f8e0203 */
[----:B------:R-:W-:Y:S01]  /*2400*/  IADD3.X R9, R22, R9, R3, P0, !PT ;  /* 0x0000000916097210 */ /* 0x000fe200007fe403 */
[-C--:B0-----:R-:W-:Y:S01]  /*2410*/  IMAD R0, R13, R20.reuse, RZ ;  /* 0x000000140d007224 */ /* 0x081fe200078e02ff */
[----:B------:R-:W-:Y:S01]  /*2420*/  SHF.L.U64.HI R11, R20, 0x3, R21 ;  /* 0x00000003140b7819 */ /* 0x000fe20000010215 */
[----:B------:R-:W-:-:S04]  /*2430*/  IMAD.WIDE.U32 R2, R12, R20, R8 ;  /* 0x000000140c027225 */ /* 0x000fc800078e0008 */
[----:B------:R-:W-:Y:S01]  /*2440*/  IMAD R15, R12, R21, R0 ;  /* 0x000000150c0f7224 */ /* 0x000fe200078e0200 */
[----:B-1----:R-:W-:Y:S01]  /*2450*/  IADD3 R2, P0, R2, R70, RZ ;  /* 0x0000004602027210 */ /* 0x002fe20007f1e0ff */
[----:B------:R-:W-:-:S03]  /*2460*/  IMAD.SHL.U32 R10, R20, 0x8, RZ ;  /* 0x00000008140a7824 */ /* 0x000fc600078e00ff */
[----:B------:R-:W-:Y:S01]  /*2470*/  IADD3.X R3, R71, R3, R15, P0, !PT ;  /* 0x0000000347037210 */ /* 0x000fe200007fe40f */
[----:B------:R-:W-:Y:S08]  /*2480*/  @P2 BRA `(.L_x_39) ;  /* 0x0000000000042947 */ /* 0x000ff00003800000 */
[----:B------:R0:W5:Y:S02]  /*2490*/  LDG.E.U8 R67, desc[UR36][R2.64] ;  /* 0x0000002402437981 */ /* 0x000164000c1e1100 */
.L_x_39:
[----:B------:R-:W-:Y:S05]  /*24a0*/  BSYNC B1 ;  /* 0x0000000000017941 */ /* 0x000fea0003800000 */
.L_x_38:
[----:B-----5:R-:W-:Y:S01]  /*24b0*/  LOP3.LUT R0, R67, 0xffff, RZ, 0xc0, !PT ;  /* 0x0000ffff43007812 */ /* 0x020fe200078ec0ff */
[----:B------:R-:W-:Y:S01]  /*24c0*/  IMAD.WIDE.U32 R10, R12, R20, R10 ;  /* 0x000000140c0a7225 */ /* 0x000fe200078e000a */
[----:B------:R-:W-:Y:S01]  /*24d0*/  ISETP.GE.AND P0, PT, R19, 0x2, PT ;  /* 0x000000021300780c */ /* 0x000fe20003f06270 */
[----:B------:R-:W-:Y:S01]  /*24e0*/  BSSY B1, `(.L_x_40) ;  /* 0x000000f000017945 */ /* 0x000fe20003800000 */
[----:B------:R-:W-:Y:S01]  /*24f0*/  PRMT R12, R0, 0x8880, RZ ;  /* 0x00008880000c7816 */ /* 0x000fe200000000ff */
[----:B------:R-:W-:Y:S01]  /*2500*/  IMAD.IADD R0, R15, 0x1, R11 ;  /* 0x000000010f007824 */ /* 0x000fe200078e020b */
[----:B------:R-:W-:Y:S02]  /*2510*/  IADD3 R8, P3, P4, R8, R70, R10 ;  /* 0x0000004608087210 */ /* 0x000fe40007c7e00a */
[----:B------:R-:W-:Y:S01]  /*2520*/  ISETP.LT.OR P1, PT, R14, 0x9, !P1 ;  /* 0x000000090e00780c */ /* 0x000fe20004f21670 */
[----:B------:R-:W-:Y:S01]  /*2530*/  IMAD.MOV.U32 R11, RZ, RZ, R12 ;  /* 0x000000ffff0b7224 */ /* 0x000fe200078e000c */
[----:B------:R-:W-:-:S02]  /*2540*/  IADD3.X R9, R9, R71, R0, P3, P4 ;  /* 0x0000004709097210 */ /* 0x000fc40001fe8400 */
[----:B------:R-:W-:Y:S01]  /*2550*/  ISETP.LT.OR P3, PT, R14, 0x1, !P0 ;  /* 0x000000010e00780c */ /* 0x000fe20004761670 */
[----:B------:R-:W-:-:S04]  /*2560*/  IMAD R0, R11, R58, RZ ;  /* 0x0000003a0b007224 */ /* 0x000fc800078e02ff */
[----:B------:R-:W-:-:S05]  /*2570*/  @!P2 IMAD R11, R24, R57, R0 ;  /* 0x00000039180ba224 */ /* 0x000fca00078e0200 */
[----:B------:R1:W-:Y:S03]  /*2580*/  @!P2 STG.E.U8 desc[UR36][R6.64], R11 ;  /* 0x0000000b0600a986 */ /* 0x0003e6000c101124 */
[----:B------:R-:W-:Y:S05]  /*2590*/  @P3 BRA `(.L_x_41) ;  /* 0x00000000000c3947 */ /* 0x000fea0003800000 */
[----:B------:R-:W1:Y:S02]  /*25a0*/  LDG.E.U8 R67, desc[UR36][R2.64+0x1] ;  /* 0x0000012402437981 */ /* 0x000e64000c1e1100 */
[----:B-1----:R-:W-:-:S05]  /*25b0*/  PRMT R11, R67, 0x8880, RZ ;  /* 0x00008880430b7816 */ /* 0x002fca00000000ff */
[----:B------:R-:W-:-:S07]  /*25c0*/  IMAD R0, R11, R58, RZ ;  /* 0x0000003a0b007224 */ /* 0x000fce00078e02ff */
.L_x_41:
[----:B------:R-:W-:Y:S05]  /*25d0*/  BSYNC B1 ;  /* 0x0000000000017941 */ /* 0x000fea0003800000 */
.L_x_40:
[----:B------:R-:W-:Y:S01]  /*25e0*/  @!P3 IMAD R25, R25, R57, R0 ;  /* 0x000000391919b224 */ /* 0x000fe200078e0200 */
[----:B------:R-:W-:Y:S04]  /*25f0*/  BSSY B1, `(.L_x_42) ;  /* 0x0000006000017945 */ /* 0x000fe80003800000 */
[----:B------:R2:W-:Y:S01]  /*2600*/  @!P3 STG.E.U8 desc[UR36][R6.64+0x1], R25 ;  /* 0x000001190600b986 */ /* 0x0005e2000c101124 */
[----:B------:R-:W-:Y:S05]  /*2610*/  @P1 BRA `(.L_x_43) ;  /* 0x00000000000c1947 */ /* 0x000fea0003800000 */
[----:B------:R-:W1:Y:S02]  /*2620*/  LDG.E.U8 R67, desc[UR36][R8.64] ;  /* 0x0000002408437981 */ /* 0x000e64000c1e1100 */
[----:B-1----:R-:W-:-:S05]  /*2630*/  PRMT R11, R67, 0x8880, RZ ;  /* 0x00008880430b7816 */ /* 0x002fca00000000ff */
[----:B------:R-:W-:-:S07]  /*2640*/  IMAD R0, R11, R58, RZ ;  /* 0x0000003a0b007224 */ /* 0x000fce00078e02ff */
.L_x_43:
[----:B------:R-:W-:Y:S05]  /*2650*/  BSYNC B1 ;  /* 0x0000000000017941 */ /* 0x000fea0003800000 */
.L_x_42:
[----:B------:R-:W-:Y:S01]  /*2660*/  ISETP.LT.OR P0, PT, R14, 0x9, !P0 ;  /* 0x000000090e00780c */ /* 0x000fe20004701670 */
[----:B-1----:R-:W-:Y:S01]  /*2670*/  @!P1 IMAD R11, R26, R57, R0 ;  /* 0x000000391a0b9224 */ /* 0x002fe200078e0200 */
[C---:B------:R-:W-:Y:S01]  /*2680*/  ISETP.GE.AND P3, PT, R19.reuse, 0x9, PT ;  /* 0x000000091300780c */ /* 0x040fe20003f66270 */
[----:B------:R-:W-:Y:S01]  /*2690*/  BSSY B1, `(.L_x_44) ;  /* 0x000000a000017945 */ /* 0x000fe20003800000 */
[----:B------:R-:W-:Y:S02]  /*26a0*/  ISETP.GE.AND P2, PT, R19, 0xa, PT ;  /* 0x0000000a1300780c */ /* 0x000fe40003f46270 */
[----:B------:R1:W-:Y:S01]  /*26b0*/  @!P1 STG.E.U8 desc[UR36][R4.64], R11 ;  /* 0x0000000b04009986 */ /* 0x0003e2000c101124 */
[C---:B------:R-:W-:Y:S02]  /*26c0*/  ISETP.LT.OR P4, PT, R14.reuse, 0x1, !P3 ;  /* 0x000000010e00780c */ /* 0x040fe40005f81670 */
[C---:B------:R-:W-:Y:S02]  /*26d0*/  ISETP.LT.OR P1, PT, R14.reuse, 0x1, !P2 ;  /* 0x000000010e00780c */ /* 0x040fe40005721670 */
[----:B------:R-:W-:-:S02]  /*26e0*/  ISETP.LT.OR P3, PT, R14, 0x9, !P3 ;  /* 0x000000090e00780c */ /* 0x000fc40005f61670 */
[----:B------:R-:W-:Y:S11]  /*26f0*/  @P0 BRA `(.L_x_45) ;  /* 0x00000000000c0947 */ /* 0x000ff60003800000 */
[----:B------:R-:W1:Y:S02]  /*2700*/  LDG.E.U8 R67, desc[UR36][R8.64+0x1] ;  /* 0x0000012408437981 */ /* 0x000e64000c1e1100 */
[----:B-1----:R-:W-:-:S05]  /*2710*/  PRMT R11, R67, 0x8880, RZ ;  /* 0x00008880430b7816 */ /* 0x002fca00000000ff */
[----:B------:R-:W-:-:S07]  /*2720*/  IMAD R0, R11, R58, RZ ;  /* 0x0000003a0b007224 */ /* 0x000fce00078e02ff */
.L_x_45:
[----:B------:R-:W-:Y:S05]  /*2730*/  BSYNC B1 ;  /* 0x0000000000017941 */ /* 0x000fea0003800000 */
.L_x_44:
[----:B------:R-:W-:Y:S01]  /*2740*/  @!P0 IMAD R27, R27, R57, R0 ;  /* 0x000000391b1b8224 */ /* 0x000fe200078e0200 */
[----:B------:R-:W-:Y:S04]  /*2750*/  BSSY B1, `(.L_x_46) ;  /* 0x0000006000017945 */ /* 0x000fe80003800000 */
[----:B------:R3:W-:Y:S01]  /*2760*/  @!P0 STG.E.U8 desc[UR36][R4.64+0x1], R27 ;  /* 0x0000011b04008986 */ /* 0x0007e2000c101124 */
[----:B------:R-:W-:Y:S05]  /*2770*/  @P4 BRA `(.L_x_47) ;  /* 0x00000000000c4947 */ /* 0x000fea0003800000 */
[----:B------:R-:W1:Y:S02]  /*2780*/  LDG.E.U8 R67, desc[UR36][R2.64+0x8] ;  /* 0x0000082402437981 */ /* 0x000e64000c1e1100 */
[----:B-1----:R-:W-:-:S05]  /*2790*/  PRMT R11, R67, 0x8880, RZ ;  /* 0x00008880430b7816 */ /* 0x002fca00000000ff */
[----:B------:R-:W-:-:S07]  /*27a0*/  IMAD R0, R11, R58, RZ ;  /* 0x0000003a0b007224 */ /* 0x000fce00078e02ff */
.L_x_47:
[----:B------:R-:W-:Y:S05]  /*27b0*/  BSYNC B1 ;  /* 0x0000000000017941 */ /* 0x000fea0003800000 */
.L_x_46:
[----:B-1----:R-:W-:Y:S01]  /*27c0*/  @!P4 IMAD R11, R28, R57, R0 ;  /* 0x000000391c0bc224 */ /* 0x002fe200078e0200 */
[----:B------:R-:W-:Y:S04]  /*27d0*/  BSSY B1, `(.L_x_48) ;  /* 0x0000006000017945 */ /* 0x000fe80003800000 */
[----:B------:R1:W-:Y:S01]  /*27e0*/  @!P4 STG.E.U8 desc[UR36][R6.64+0x8], R11 ;  /* 0x0000080b0600c986 */ /* 0x0003e2000c101124 */
[----:B------:R-:W-:Y:S05]  /*27f0*/  @P1 BRA `(.L_x_49) ;  /* 0x00000000000c1947 */ /* 0x000fea0003800000 */
[----:B------:R-:W1:Y:S02]  /*2800*/  LDG.E.U8 R67, desc[UR36][R2.64+0x9] ;  /* 0x0000092402437981 */ /* 0x000e64000c1e1100 */
[----:B-1----:R-:W-:-:S05]  /*2810*/  PRMT R11, R67, 0x8880, RZ ;  /* 0x00008880430b7816 */ /* 0x002fca00000000ff */
[----:B------:R-:W-:-:S07]  /*2820*/  IMAD R0, R11, R58, RZ ;  /* 0x0000003a0b007224 */ /* 0x000fce00078e02ff */
.L_x_49:
[----:B------:R-:W-:Y:S05]  /*2830*/  BSYNC B1 ;  /* 0x0000000000017941 */ /* 0x000fea0003800000 */
.L_x_48:
[----:B------:R-:W-:Y:S01]  /*2840*/  @!P1 IMAD R29, R29, R57, R0 ;  /* 0x000000391d1d9224 */ /* 0x000fe200078e0200 */
[----:B------:R-:W-:Y:S04]  /*2850*/  BSSY B1, `(.L_x_50) ;  /* 0x0000006000017945 */ /* 0x000fe80003800000 */
[----:B------:R4:W-:Y:S01]  /*2860*/  @!P1 STG.E.U8 desc[UR36][R6.64+0x9], R29 ;  /* 0x0000091d06009986 */ /* 0x0009e2000c101124 */
[----:B------:R-:W-:Y:S05]  /*2870*/  @P3 BRA `(.L_x_51) ;  /* 0x00000000000c3947 */ /* 0x000fea0003800000 */
[----:B------:R-:W1:Y:S02]  /*2880*/  LDG.E.U8 R67, desc[UR36][R8.64+0x8] ;  /* 0x0000082408437981 */ /* 0x000e64000c1e1100 */
[----:B-1----:R-:W-:-:S05]  /*2890*/  PRMT R11, R67, 0x8880, RZ ;  /* 0x00008880430b7816 */ /* 0x002fca00000000ff */
[----:B------:R-:W-:-:S07]  /*28a0*/  IMAD R0, R11, R58, RZ ;  /* 0x0000003a0b007224 */ /* 0x000fce00078e02ff */
.L_x_51:
[----:B------:R-:W-:Y:S05]  /*28b0*/  BSYNC B1 ;  /* 0x0000000000017941 */ /* 0x000fea0003800000 */
.L_x_50:
        /* <DEDUP_REMOVED lines=13> */
.L_x_53:
[----:B------:R-:W-:Y:S05]  /*2990*/  BSYNC B1 ;  /* 0x0000000000017941 */ /* 0x000fea0003800000 */
.L_x_52:
[----:B------:R-:W-:Y:S01]  /*29a0*/  @!P2 IMAD R31, R31, R57, R0 ;  /* 0x000000391f1fa224 */ /* 0x000fe200078e0200 */
[----:B------:R-:W-:Y:S04]  /*29b0*/  BSSY B1, `(.L_x_54) ;  /* 0x0000006000017945 */ /* 0x000fe80003800000 */
[----:B------:R0:W-:Y:S01]  /*29c0*/  @!P2 STG.E.U8 desc[UR36][R4.64+0x9], R31 ;  /* 0x0000091f0400a986 */ /* 0x0001e2000c101124 */
[----:B------:R-:W-:Y:S05]  /*29d0*/  @P4 BRA `(.L_x_55) ;  /* 0x00000000000c4947 */ /* 0x000fea0003800000 */
[----:B------:R-:W1:Y:S02]  /*29e0*/  LDG.E.U8 R67, desc[UR36][R2.64+0x10] ;  /* 0x0000102402437981 */ /* 0x000e64000c1e1100 */
[----:B-1----:R-:W-:-:S05]  /*29f0*/  PRMT R11, R67, 0x8880, RZ ;  /* 0x00008880430b7816 */ /* 0x002fca00000000ff */
[----:B------:R-:W-:-:S07]  /*2a00*/  IMAD R0, R11, R58, RZ ;  /* 0x0000003a0b007224 */ /* 0x000fce00078e02ff */
.L_x_55:
[----:B------:R-:W-:Y:S05]  /*2a10*/  BSYNC B1 ;  /* 0x0000000000017941 */ /* 0x000fea0003800000 */
.L_x_54:
[----:B-1----:R-:W-:Y:S01]  /*2a20*/  @!P4 IMAD R11, R32, R57, R0 ;  /* 0x00000039200bc224 */ /* 0x002fe200078e0200 */
[----:B------:R-:W-:Y:S04]  /*2a30*/  BSSY B1, `(.L_x_56) ;  /* 0x0000006000017945 */ /* 0x000fe80003800000 */
[----:B------:R1:W-:Y:S01]  /*2a40*/  @!P4 STG.E.U8 desc[UR36][R6.64+0x10], R11 ;  /* 0x0000100b0600c986 */ /* 0x0003e2000c101124 */
[----:B------:R-:W-:Y:S05]  /*2a50*/  @P3 BRA `(.L_x_57) ;  /* 0x00000000000c3947 */ /* 0x000fea0003800000 */
[----:B------:R-:W1:Y:S02]  /*2a60*/  LDG.E.U8 R67, desc[UR36][R2.64+0x11] ;  /* 0x0000112402437981 */ /* 0x000e64000c1e1100 */
[----:B-1----:R-:W-:-:S05]  /*2a70*/  PRMT R11, R67, 0x8880, RZ ;  /* 0x00008880430b7816 */ /* 0x002fca00000000ff */
[----:B------:R-:W-:-:S07]  /*2a80*/  IMAD R0, R11, R58, RZ ;  /* 0x0000003a0b007224 */ /* 0x000fce00078e02ff */
.L_x_57:
[----:B------:R-:W-:Y:S05]  /*2a90*/  BSYNC B1 ;  /* 0x0000000000017941 */ /* 0x000fea0003800000 */
.L_x_56:
[----:B------:R-:W-:Y:S01]  /*2aa0*/  @!P3 IMAD R33, R33, R57, R0 ;  /* 0x000000392121b224 */ /* 0x000fe200078e0200 */
[----:B------:R-:W-:Y:S04]  /*2ab0*/  BSSY B1, `(.L_x_58) ;  /* 0x0000006000017945 */ /* 0x000fe80003800000 */
[----:B------:R0:W-:Y:S01]  /*2ac0*/  @!P3 STG.E.U8 desc[UR36][R6.64+0x11], R33 ;  /* 0x000011210600b986 */ /* 0x0001e2000c101124 */
[----:B------:R-:W-:Y:S05]  /*2ad0*/  @P1 BRA `(.L_x_59) ;  /* 0x00000000000c1947 */ /* 0x000fea0003800000 */
[----:B------:R-:W1:Y:S02]  /*2ae0*/  LDG.E.U8 R67, desc[UR36][R8.64+0x10] ;  /* 0x0000102408437981 */ /* 0x000e64000c1e1100 */
[----:B-1----:R-:W-:-:S05]  /*2af0*/  PRMT R11, R67, 0x8880, RZ ;  /* 0x00008880430b7816 */ /* 0x002fca00000000ff */
[----:B------:R-:W-:-:S07]  /*2b00*/  IMAD R0, R11, R58, RZ ;  /* 0x0000003a0b007224 */ /* 0x000fce00078e02ff */
.L_x_59:
[----:B------:R-:W-:Y:S05]  /*2b10*/  BSYNC B1 ;  /* 0x0000000000017941 */ /* 0x000fea0003800000 */
.L_x_58:
        /* <DEDUP_REMOVED lines=13> */
.L_x_61:
[----:B------:R-:W-:Y:S05]  /*2bf0*/  BSYNC B1 ;  /* 0x0000000000017941 */ /* 0x000fea0003800000 */
.L_x_60:
[----:B------:R-:W-:Y:S01]  /*2c00*/  @!P0 IMAD R35, R35, R57, R0 ;  /* 0x0000003923238224 */ /* 0x000fe200078e0200 */
[----:B------:R-:W-:Y:S04]  /*2c10*/  BSSY B1, `(.L_x_62) ;  /* 0x0000006000017945 */ /* 0x000fe80003800000 */
[----:B------:R0:W-:Y:S01]  /*2c20*/  @!P0 STG.E.U8 desc[UR36][R4.64+0x11], R35 ;  /* 0x0000112304008986 */ /* 0x0001e2000c101124 */
[----:B------:R-:W-:Y:S05]  /*2c30*/  @P4 BRA `(.L_x_63) ;  /* 0x00000000000c4947 */ /* 0x000fea0003800000 */
[----:B------:R-:W1:Y:S02]  /*2c40*/  LDG.E.U8 R67, desc[UR36][R2.64+0x18] ;  /* 0x0000182402437981 */ /* 0x000e64000c1e1100 */
[----:B-1----:R-:W-:-:S05]  /*2c50*/  PRMT R11, R67, 0x8880, RZ ;  /* 0x00008880430b7816 */ /* 0x002fca00000000ff */
[----:B------:R-:W-:-:S07]  /*2c60*/  IMAD R0, R11, R58, RZ ;  /* 0x0000003a0b007224 */ /* 0x000fce00078e02ff */
.L_x_63:
[----:B------:R-:W-:Y:S05]  /*2c70*/  BSYNC B1 ;  /* 0x0000000000017941 */ /* 0x000fea0003800000 */
.L_x_62:
[----:B-1----:R-:W-:Y:S01]  /*2c80*/  @!P4 IMAD R11, R36, R57, R0 ;  /* 0x00000039240bc224 */ /* 0x002fe200078e0200 */
[----:B------:R-:W-:Y:S04]  /*2c90*/  BSSY B1, `(.L_x_64) ;  /* 0x0000006000017945 */ /* 0x000fe80003800000 */
[----:B------:R1:W-:Y:S01]  /*2ca0*/  @!P4 STG.E.U8 desc[UR36][R6.64+0x18], R11 ;  /* 0x0000180b0600c986 */ /* 0x0003e2000c101124 */
[----:B------:R-:W-:Y:S05]  /*2cb0*/  @P1 BRA `(.L_x_65) ;  /* 0x00000000000c1947 */ /* 0x000fea0003800000 */
[----:B------:R-:W1:Y:S02]  /*2cc0*/  LDG.E.U8 R67, desc[UR36][R2.64+0x19] ;  /* 0x0000192402437981 */ /* 0x000e64000c1e1100 */
[----:B-1----:R-:W-:-:S05]  /*2cd0*/  PRMT R11, R67, 0x8880, RZ ;  /* 0x00008880430b7816 */ /* 0x002fca00000000ff */
[----:B------:R-:W-:-:S07]  /*2ce0*/  IMAD R0, R11, R58, RZ ;  /* 0x0000003a0b007224 */ /* 0x000fce00078e02ff */
.L_x_65:
[----:B------:R-:W-:Y:S05]  /*2cf0*/  BSYNC B1 ;  /* 0x0000000000017941 */ /* 0x000fea0003800000 */
.L_x_64:
[----:B------:R-:W-:Y:S01]  /*2d00*/  @!P1 IMAD R37, R37, R57, R0 ;  /* 0x0000003925259224 */ /* 0x000fe200078e0200 */
[----:B------:R-:W-:Y:S04]  /*2d10*/  BSSY B1, `(.L_x_66) ;  /* 0x0000006000017945 */ /* 0x000fe80003800000 */
[----:B------:R0:W-:Y:S01]  /*2d20*/  @!P1 STG.E.U8 desc[UR36][R6.64+0x19], R37 ;  /* 0x0000192506009986 */ /* 0x0001e2000c101124 */
[----:B------:R-:W-:Y:S05]  /*2d30*/  @P3 BRA `(.L_x_67) ;  /* 0x00000000000c3947 */ /* 0x000fea0003800000 */
[----:B------:R-:W1:Y:S02]  /*2d40*/  LDG.E.U8 R67, desc[UR36][R8.64+0x18] ;  /* 0x0000182408437981 */ /* 0x000e64000c1e1100 */
[----:B-1----:R-:W-:-:S05]  /*2d50*/  PRMT R11, R67, 0x8880, RZ ;  /* 0x00008880430b7816 */ /* 0x002fca00000000ff */
[----:B------:R-:W-:-:S07]  /*2d60*/  IMAD R0, R11, R58, RZ ;  /* 0x0000003a0b007224 */ /* 0x000fce00078e02ff */
.L_x_67:
[----:B------:R-:W-:Y:S05]  /*2d70*/  BSYNC B1 ;  /* 0x0000000000017941 */ /* 0x000fea0003800000 */
.L_x_66:
        /* <DEDUP_REMOVED lines=13> */
.L_x_69:
[----:B------:R-:W-:Y:S05]  /*2e50*/  BSYNC B1 ;  /* 0x0000000000017941 */ /* 0x000fea0003800000 */
.L_x_68:
[----:B------:R-:W-:Y:S01]  /*2e60*/  @!P2 IMAD R39, R39, R57, R0 ;  /* 0x000000392727a224 */ /* 0x000fe200078e0200 */
[----:B------:R-:W-:Y:S04]  /*2e70*/  BSSY B1, `(.L_x_70) ;  /* 0x0000006000017945 */ /* 0x000fe80003800000 */
[----:B------:R0:W-:Y:S01]  /*2e80*/  @!P2 STG.E.U8 desc[UR36][R4.64+0x19], R39 ;  /* 0x000019270400a986 */ /* 0x0001e2000c101124 */
[----:B------:R-:W-:Y:S05]  /*2e90*/  @P4 BRA `(.L_x_71) ;  /* 0x00000000000c4947 */ /* 0x000fea0003800000 */
[----:B------:R-:W1:Y:S02]  /*2ea0*/  LDG.E.U8 R67, desc[UR36][R2.64+0x20] ;  /* 0x0000202402437981 */ /* 0x000e64000c1e1100 */
[----:B-1----:R-:W-:-:S05]  /*2eb0*/  PRMT R11, R67, 0x8880, RZ ;  /* 0x00008880430b7816 */ /* 0x002fca00000000ff */
[----:B------:R-:W-:-:S07]  /*2ec0*/  IMAD R0, R11, R58, RZ ;  /* 0x0000003a0b007224 */ /* 0x000fce00078e02ff */
.L_x_71:
[----:B------:R-:W-:Y:S05]  /*2ed0*/  BSYNC B1 ;  /* 0x0000000000017941 */ /* 0x000fea0003800000 */
.L_x_70:
[----:B-1----:R-:W-:Y:S01]  /*2ee0*/  @!P4 IMAD R11, R40, R57, R0 ;  /* 0x00000039280bc224 */ /* 0x002fe200078e0200 */
[----:B------:R-:W-:Y:S04]  /*2ef0*/  BSSY B1, `(.L_x_72) ;  /* 0x0000006000017945 */ /* 0x000fe80003800000 */
[----:B------:R1:W-:Y:S01]  /*2f00*/  @!P4 STG.E.U8 desc[UR36][R6.64+0x20], R11 ;  /* 0x0000200b0600c986 */ /* 0x0003e2000c101124 */
[----:B------:R-:W-:Y:S05]  /*2f10*/  @P3 BRA `(.L_x_73) ;  /* 0x00000000000c3947 */ /* 0x000fea0003800000 */
[----:B------:R-:W1:Y:S02]  /*2f20*/  LDG.E.U8 R67, desc[UR36][R2.64+0x21] ;  /* 0x0000212402437981 */ /* 0x000e64000c1e1100 */
[----:B-1----:R-:W-:-:S05]  /*2f30*/  PRMT R11, R67, 0x8880, RZ ;  /* 0x00008880430b7816 */ /* 0x002fca00000000ff */
[----:B------:R-:W-:-:S07]  /*2f40*/  IMAD R0, R11, R58, RZ ;  /* 0x0000003a0b007224 */ /* 0x000fce00078e02ff */
.L_x_73:
[----:B------:R-:W-:Y:S05]  /*2f50*/  BSYNC B1 ;  /* 0x0000000000017941 */ /* 0x000fea0003800000 */
.L_x_72:
[----:B------:R-:W-:Y:S01]  /*2f60*/  @!P3 IMAD R41, R41, R57, R0 ;  /* 0x000000392929b224 */ /* 0x000fe200078e0200 */
[----:B------:R-:W-:Y:S04]  /*2f70*/  BSSY B1, `(.L_x_74) ;  /* 0x0000006000017945 */ /* 0x000fe80003800000 */
[----:B------:R0:W-:Y:S01]  /*2f80*/  @!P3 STG.E.U8 desc[UR36][R6.64+0x21], R41 ;  /* 0x000021290600b986 */ /* 0x0001e2000c101124 */
[----:B------:R-:W-:Y:S05]  /*2f90*/  @P1 BRA `(.L_x_75) ;  /* 0x00000000000c1947 */ /* 0x000fea0003800000 */
[----:B------:R-:W1:Y:S02]  /*2fa0*/  LDG.E.U8 R67, desc[UR36][R8.64+0x20] ;  /* 0x0000202408437981 */ /* 0x000e64000c1e1100 */
[----:B-1----:R-:W-:-:S05]  /*2fb0*/  PRMT R11, R67, 0x8880, RZ ;  /* 0x00008880430b7816 */ /* 0x002fca00000000ff */
[----:B------:R-:W-:-:S07]  /*2fc0*/  IMAD R0, R11, R58, RZ ;  /* 0x0000003a0b007224 */ /* 0x000fce00078e02ff */
.L_x_75:
[----:B------:R-:W-:Y:S05]  /*2fd0*/  BSYNC B1 ;  /* 0x0000000000017941 */ /* 0x000fea0003800000 */
.L_x_74:
        /* <DEDUP_REMOVED lines=13> */
.L_x_77:
[----:B------:R-:W-:Y:S05]  /*30b0*/  BSYNC B1 ;  /* 0x0000000000017941 */ /* 0x000fea0003800000 */
.L_x_76:
[----:B------:R-:W-:Y:S01]  /*30c0*/  @!P0 IMAD R43, R43, R57, R0 ;  /* 0x000000392b2b8224 */ /* 0x000fe200078e0200 */
[----:B------:R-:W-:Y:S04]  /*30d0*/  BSSY B1, `(.L_x_78) ;  /* 0x0000006000017945 */ /* 0x000fe80003800000 */
[----:B------:R0:W-:Y:S01]  /*30e0*/  @!P0 STG.E.U8 desc[UR36][R4.64+0x21], R43 ;  /* 0x0000212b04008986 */ /* 0x0001e2000c101124 */
[----:B------:R-:W-:Y:S05]  /*30f0*/  @P4 BRA `(.L_x_79) ;  /* 0x00000000000c4947 */ /* 0x000fea0003800000 */
[----:B------:R-:W1:Y:S02]  /*3100*/  LDG.E.U8 R67, desc[UR36][R2.64+0x28] ;  /* 0x0000282402437981 */ /* 0x000e64000c1e1100 */
[----:B-1----:R-:W-:-:S05]  /*3110*/  PRMT R11, R67, 0x8880, RZ ;  /* 0x00008880430b7816 */ /* 0x002fca00000000ff */
[----:B------:R-:W-:-:S07]  /*3120*/  IMAD R0, R11, R58, RZ ;  /* 0x0000003a0b007224 */ /* 0x000fce00078e02ff */
.L_x_79:
[----:B------:R-:W-:Y:S05]  /*3130*/  BSYNC B1 ;  /* 0x0000000000017941 */ /* 0x000fea0003800000 */
.L_x_78:
[----:B-1----:R-:W-:Y:S01]  /*3140*/  @!P4 IMAD R11, R44, R57, R0 ;  /* 0x000000392c0bc224 */ /* 0x002fe200078e0200 */
[----:B------:R-:W-:Y:S04]  /*3150*/  BSSY B1, `(.L_x_80) ;  /* 0x0000006000017945 */ /* 0x000fe80003800000 */
[----:B------:R1:W-:Y:S01]  /*3160*/  @!P4 STG.E.U8 desc[UR36][R6.64+0x28], R11 ;  /* 0x0000280b0600c986 */ /* 0x0003e2000c101124 */
[----:B------:R-:W-:Y:S05]  /*3170*/  @P1 BRA `(.L_x_81) ;  /* 0x00000000000c1947 */ /* 0x000fea0003800000 */
[----:B------:R-:W1:Y:S02]  /*3180*/  LDG.E.U8 R67, desc[UR36][R2.64+0x29] ;  /* 0x0000292402437981 */ /* 0x000e64000c1e1100 */
[----:B-1----:R-:W-:-:S05]  /*3190*/  PRMT R11, R67, 0x8880, RZ ;  /* 0x00008880430b7816 */ /* 0x002fca00000000ff */
[----:B------:R-:W-:-:S07]  /*31a0*/  IMAD R0, R11, R58, RZ ;  /* 0x0000003a0b007224 */ /* 0x000fce00078e02ff */
.L_x_81:
[----:B------:R-:W-:Y:S05]  /*31b0*/  BSYNC B1 ;  /* 0x0000000000017941 */ /* 0x000fea0003800000 */
.L_x_80:
[----:B------:R-:W-:Y:S01]  /*31c0*/  @!P1 IMAD R45, R45, R57, R0 ;  /* 0x000000392d2d9224 */ /* 0x000fe200078e0200 */
[----:B------:R-:W-:Y:S04]  /*31d0*/  BSSY B1, `(.L_x_82) ;  /* 0x0000006000017945 */ /* 0x000fe80003800000 */
[----:B------:R0:W-:Y:S01]  /*31e0*/  @!P1 STG.E.U8 desc[UR36][R6.64+0x29], R45 ;  /* 0x0000292d06009986 */ /* 0x0001e2000c101124 */
[----:B------:R-:W-:Y:S05]  /*31f0*/  @P3 BRA `(.L_x_83) ;  /* 0x00000000000c3947 */ /* 0x000fea0003800000 */
[----:B------:R-:W1:Y:S02]  /*3200*/  LDG.E.U8 R67, desc[UR36][R8.64+0x28] ;  /* 0x0000282408437981 */ /* 0x000e64000c1e1100 */
[----:B-1----:R-:W-:-:S05]  /*3210*/  PRMT R11, R67, 0x8880, RZ ;  /* 0x00008880430b7816 */ /* 0x002fca00000000ff */
[----:B------:R-:W-:-:S07]  /*3220*/  IMAD R0, R11, R58, RZ ;  /* 0x0000003a0b007224 */ /* 0x000fce00078e02ff */
.L_x_83:
[----:B------:R-:W-:Y:S05]  /*3230*/  BSYNC B1 ;  /* 0x0000000000017941 */ /* 0x000fea0003800000 */
.L_x_82:
        /* <DEDUP_REMOVED lines=13> */
.L_x_85:
[----:B------:R-:W-:Y:S05]  /*3310*/  BSYNC B1 ;  /* 0x0000000000017941 */ /* 0x000fea0003800000 */
.L_x_84:
[----:B------:R-:W-:Y:S01]  /*3320*/  @!P2 IMAD R47, R47, R57, R0 ;  /* 0x000000392f2fa224 */ /* 0x000fe200078e0200 */
[----:B------:R-:W-:Y:S04]  /*3330*/  BSSY B1, `(.L_x_86) ;  /* 0x0000006000017945 */ /* 0x000fe80003800000 */
[----:B------:R0:W-:Y:S01]  /*3340*/  @!P2 STG.E.U8 desc[UR36][R4.64+0x29], R47 ;  /* 0x0000292f0400a986 */ /* 0x0001e2000c101124 */
[----:B------:R-:W-:Y:S05]  /*3350*/  @P4 BRA `(.L_x_87) ;  /* 0x00000000000c4947 */ /* 0x000fea0003800000 */
[----:B------:R-:W1:Y:S02]  /*3360*/  LDG.E.U8 R67, desc[UR36][R2.64+0x30] ;  /* 0x0000302402437981 */ /* 0x000e64000c1e1100 */
[----:B-1----:R-:W-:-:S05]  /*3370*/  PRMT R11, R67, 0x8880, RZ ;  /* 0x00008880430b7816 */ /* 0x002fca00000000ff */
[----:B------:R-:W-:-:S07]  /*3380*/  IMAD R0, R11, R58, RZ ;  /* 0x0000003a0b007224 */ /* 0x000fce00078e02ff */
.L_x_87:
[----:B------:R-:W-:Y:S05]  /*3390*/  BSYNC B1 ;  /* 0x0000000000017941 */ /* 0x000fea0003800000 */
.L_x_86:
[----:B-1----:R-:W-:Y:S01]  /*33a0*/  @!P4 IMAD R11, R48, R57, R0 ;  /* 0x00000039300bc224 */ /* 0x002fe200078e0200 */
[----:B------:R-:W-:Y:S04]  /*33b0*/  BSSY B1, `(.L_x_88) ;  /* 0x0000006000017945 */ /* 0x000fe80003800000 */
[----:B------:R1:W-:Y:S01]  /*33c0*/  @!P4 STG.E.U8 desc[UR36][R6.64+0x30], R11 ;  /* 0x0000300b0600c986 */ /* 0x0003e2000c101124 */
[----:B------:R-:W-:Y:S05]  /*33d0*/  @P3 BRA `(.L_x_89) ;  /* 0x00000000000c3947 */ /* 0x000fea0003800000 */
[----:B------:R-:W1:Y:S02]  /*33e0*/  LDG.E.U8 R67, desc[UR36][R2.64+0x31] ;  /* 0x0000312402437981 */ /* 0x000e64000c1e1100 */
[----:B-1----:R-:W-:-:S05]  /*33f0*/  PRMT R11, R67, 0x8880, RZ ;  /* 0x00008880430b7816 */ /* 0x002fca00000000ff */
[----:B------:R-:W-:-:S07]  /*3400*/  IMAD R0, R11, R58, RZ ;  /* 0x0000003a0b007224 */ /* 0x000fce00078e02ff */
.L_x_89:
[----:B------:R-:W-:Y:S05]  /*3410*/  BSYNC B1 ;  /* 0x0000000000017941 */ /* 0x000fea0003800000 */
.L_x_88:
[----:B------:R-:W-:Y:S01]  /*3420*/  @!P3 IMAD R49, R49, R57, R0 ;  /* 0x000000393131b224 */ /* 0x000fe200078e0200 */
[----:B------:R-:W-:Y:S04]  /*3430*/  BSSY B1, `(.L_x_90) ;  /* 0x0000006000017945 */ /* 0x000fe80003800000 */
[----:B------:R0:W-:Y:S01]  /*3440*/  @!P3 STG.E.U8 desc[UR36][R6.64+0x31], R49 ;  /* 0x000031310600b986 */ /* 0x0001e2000c101124 */
[----:B------:R-:W-:Y:S05]  /*3450*/  @P1 BRA `(.L_x_91) ;  /* 0x00000000000c1947 */ /* 0x000fea0003800000 */
[----:B------:R-:W1:Y:S02]  /*3460*/  LDG.E.U8 R67, desc[UR36][R8.64+0x30] ;  /* 0x0000302408437981 */ /* 0x000e64000c1e1100 */
[----:B-1----:R-:W-:-:S05]  /*3470*/  PRMT R11, R67, 0x8880, RZ ;  /* 0x00008880430b7816 */ /* 0x002fca00000000ff */
[----:B------:R-:W-:-:S07]  /*3480*/  IMAD R0, R11, R58, RZ ;  /* 0x0000003a0b007224 */ /* 0x000fce00078e02ff */
.L_x_91:
[----:B------:R-:W-:Y:S05]  /*3490*/  BSYNC B1 ;  /* 0x0000000000017941 */ /* 0x000fea0003800000 */
.L_x_90:
        /* <DEDUP_REMOVED lines=13> */
.L_x_93:
[----:B------:R-:W-:Y:S05]  /*3570*/  BSYNC B1 ;  /* 0x0000000000017941 */ /* 0x000fea0003800000 */
.L_x_92:
[----:B------:R-:W-:Y:S01]  /*3580*/  @!P0 IMAD R51, R51, R57, R0 ;  /* 0x0000003933338224 */ /* 0x000fe200078e0200 */
[----:B------:R-:W-:Y:S04]  /*3590*/  BSSY B1, `(.L_x_94) ;  /* 0x0000006000017945 */ /* 0x000fe80003800000 */
[----:B------:R0:W-:Y:S01]  /*35a0*/  @!P0 STG.E.U8 desc[UR36][R4.64+0x31], R51 ;  /* 0x0000313304008986 */ /* 0x0001e2000c101124 */
[----:B------:R-:W-:Y:S05]  /*35b0*/  @P4 BRA `(.L_x_95) ;  /* 0x00000000000c4947 */ /* 0x000fea0003800000 */
[----:B------:R-:W1:Y:S02]  /*35c0*/  LDG.E.U8 R67, desc[UR36][R2.64+0x38] ;  /* 0x0000382402437981 */ /* 0x000e64000c1e1100 */
[----:B-1----:R-:W-:-:S05]  /*35d0*/  PRMT R11, R67, 0x8880, RZ ;  /* 0x00008880430b7816 */ /* 0x002fca00000000ff */
[----:B------:R-:W-:-:S07]  /*35e0*/  IMAD R0, R11, R58, RZ ;  /* 0x0000003a0b007224 */ /* 0x000fce00078e02ff */
.L_x_95:
[----:B------:R-:W-:Y:S05]  /*35f0*/  BSYNC B1 ;  /* 0x0000000000017941 */ /* 0x000fea0003800000 */
.L_x_94:
[----:B-1----:R-:W-:Y:S01]  /*3600*/  @!P4 IMAD R11, R52, R57, R0 ;  /* 0x00000039340bc224 */ /* 0x002fe200078e0200 */
[----:B------:R-:W-:Y:S04]  /*3610*/  BSSY B1, `(.L_x_96) ;  /* 0x0000006000017945 */ /* 0x000fe80003800000 */
[----:B------:R1:W-:Y:S01]  /*3620*/  @!P4 STG.E.U8 desc[UR36][R6.64+0x38], R11 ;  /* 0x0000380b0600c986 */ /* 0x0003e2000c101124 */
[----:B------:R-:W-:Y:S05]  /*3630*/  @P1 BRA `(.L_x_97) ;  /* 0x00000000000c1947 */ /* 0x000fea0003800000 */
[----:B------:R-:W1:Y:S02]  /*3640*/  LDG.E.U8 R67, desc[UR36][R2.64+0x39] ;  /* 0x0000392402437981 */ /* 0x000e64000c1e1100 */
[----:B-1----:R-:W-:-:S05]  /*3650*/  PRMT R11, R67, 0x8880, RZ ;  /* 0x00008880430b7816 */ /* 0x002fca00000000ff */
[----:B------:R-:W-:-:S07]  /*3660*/  IMAD R0, R11, R58, RZ ;  /* 0x0000003a0b007224 */ /* 0x000fce00078e02ff */
.L_x_97:
[----:B------:R-:W-:Y:S05]  /*3670*/  BSYNC B1 ;  /* 0x0000000000017941 */ /* 0x000fea0003800000 */
.L_x_96:
[----:B------:R-:W-:Y:S01]  /*3680*/  @!P1 IMAD R53, R53, R57, R0 ;  /* 0x0000003935359224 */ /* 0x000fe200078e0200 */
[----:B------:R-:W-:Y:S04]  /*3690*/  BSSY B1, `(.L_x_98) ;  /* 0x0000006000017945 */ /* 0x000fe80003800000 */
[----:B------:R0:W-:Y:S01]  /*36a0*/  @!P1 STG.E.U8 desc[UR36][R6.64+0x39], R53 ;  /* 0x0000393506009986 */ /* 0x0001e2000c101124 */
[----:B------:R-:W-:Y:S05]  /*36b0*/  @P3 BRA `(.L_x_99) ;  /* 0x00000000000c3947 */ /* 0x000fea0003800000 */
[----:B------:R-:W0:Y:S02]  /*36c0*/  LDG.E.U8 R67, desc[UR36][R8.64+0x38] ;  /* 0x0000382408437981 */ /* 0x000e24000c1e1100 */
[----:B0-----:R-:W-:-:S05]  /*36d0*/  PRMT R3, R67, 0x8880, RZ ;  /* 0x0000888043037816 */ /* 0x001fca00000000ff */
[----:B------:R-:W-:-:S07]  /*36e0*/  IMAD R0, R3, R58, RZ ;  /* 0x0000003a03007224 */ /* 0x000fce00078e02ff */
.L_x_99:
[----:B------:R-:W-:Y:S05]  /*36f0*/  BSYNC B1 ;  /* 0x0000000000017941 */ /* 0x000fea0003800000 */
.L_x_98:
[----:B0-----:R-:W-:Y:S01]  /*3700*/  @!P3 IMAD R3, R54, R57, R0 ;  /* 0x000000393603b224 */ /* 0x001fe200078e0200 */
[----:B------:R-:W-:Y:S01]  /*3710*/  ISETP.LT.OR P2, PT, R14, 0x9, !P2 ;  /* 0x000000090e00780c */ /* 0x000fe20005741670 */
[----:B------:R-:W-:Y:S03]  /*3720*/  BSSY B1, `(.L_x_100) ;  /* 0x0000006000017945 */ /* 0x000fe60003800000 */
[----:B------:R0:W-:Y:S09]  /*3730*/  @!P3 STG.E.U8 desc[UR36][R4.64+0x38], R3 ;  /* 0x000038030400b986 */ /* 0x0001f2000c101124 */
[----:B------:R-:W-:Y:S05]  /*3740*/  @P2 BRA `(.L_x_101) ;  /* 0x00000000000c2947 */ /* 0x000fea0003800000 */
[----:B------:R-:W0:Y:S02]  /*3750*/  LDG.E.U8 R67, desc[UR36][R8.64+0x39] ;  /* 0x0000392408437981 */ /* 0x000e24000c1e1100 */
[----:B0-----:R-:W-:-:S05]  /*3760*/  PRMT R3, R67, 0x8880, RZ ;  /* 0x0000888043037816 */ /* 0x001fca00000000ff */
[----:B------:R-:W-:-:S07]  /*3770*/  IMAD R0, R3, R58, RZ ;  /* 0x0000003a03007224 */ /* 0x000fce00078e02ff */
.L_x_101:
[----:B------:R-:W-:Y:S05]  /*3780*/  BSYNC B1 ;  /* 0x0000000000017941 */ /* 0x000fea0003800000 */
.L_x_100:
[----:B------:R-:W-:Y:S01]  /*3790*/  IMAD R55, R55, R57, R0 ;  /* 0x0000003937377224 */ /* 0x000fe200078e0200 */
[----:B------:R-:W-:Y:S06]  /*37a0*/  @P2 BRA `(.L_x_102) ;  /* 0x0000000400c82947 */ /* 0x000fec0003800000 */
[----:B------:R0:W-:Y:S01]  /*37b0*/  STG.E.U8 desc[UR36][R4.64+0x39], R55 ;  /* 0x0000393704007986 */ /* 0x0001e2000c101124 */
[----:B------:R-:W-:Y:S05]  /*37c0*/  BRA `(.L_x_102) ;  /* 0x0000000400c07947 */ /* 0x000fea0003800000 */
.L_x_37:
[C---:B------:R-:W-:Y:S02]  /*37d0*/  ISETP.GE.AND P0, PT, R19.reuse, 0x2, PT ;  /* 0x000000021300780c */ /* 0x040fe40003f06270 */
[----:B------:R-:W-:Y:S02]  /*37e0*/  ISETP.GE.AND P2, PT, R19, 0x1, PT ;  /* 0x000000011300780c */ /* 0x000fe40003f46270 */
[C---:B------:R-:W-:Y:S02]  /*37f0*/  ISETP.LT.OR P3, PT, R14.reuse, 0x1, !P0 ;  /* 0x000000010e00780c */ /* 0x040fe40004761670 */
[C---:B------:R-:W-:Y:S02]  /*3800*/  ISETP.LT.OR P1, PT, R14.reuse, 0x1, !P2 ;  /* 0x000000010e00780c */ /* 0x040fe40005721670 */
[C---:B------:R-:W-:Y:S02]  /*3810*/  ISETP.LT.OR P2, PT, R14.reuse, 0x9, !P2 ;  /* 0x000000090e00780c */ /* 0x040fe40005741670 */
[----:B------:R-:W-:-:S07]  /*3820*/  ISETP.LT.OR P0, PT, R14, 0x9, !P0 ;  /* 0x000000090e00780c */ /* 0x000fce0004701670 */
[-C--:B------:R-:W-:Y:S02]  /*3830*/  @!P3 IMAD R25, R25, R57.reuse, RZ ;  /* 0x000000391919b224 */ /* 0x080fe400078e02ff */
[-C--:B------:R-:W-:Y:S02]  /*3840*/  @!P1 IMAD R3, R24, R57.reuse, RZ ;  /* 0x0000003918039224 */ /* 0x080fe400078e02ff */
[-C--:B------:R-:W-:Y:S01]  /*3850*/  @!P2 IMAD R9, R26, R57.reuse, RZ ;  /* 0x000000391a09a224 */ /* 0x080fe200078e02ff */
[----:B------:R-:W-:Y:S01]  /*3860*/  @!P3 STG.E.U8 desc[UR36][R6.64+0x1], R25 ;  /* 0x000001190600b986 */ /* 0x000fe2000c101124 */
[----:B------:R-:W-:Y:S01]  /*3870*/  ISETP.GE.AND P3, PT, R19, 0x9, PT ;  /* 0x000000091300780c */ /* 0x000fe20003f66270 */
[----:B------:R-:W-:Y:S02]  /*3880*/  @!P0 IMAD R27, R27, R57, RZ ;  /* 0x000000391b1b8224 */ /* 0x000fe400078e02ff */
[----:B------:R0:W-:Y:S01]  /*3890*/  @!P1 STG.E.U8 desc[UR36][R6.64], R3 ;  /* 0x0000000306009986 */ /* 0x0001e2000c101124 */
[----:B------:R-:W-:-:S03]  /*38a0*/  ISETP.GE.AND P1, PT, R19, 0xa, PT ;  /* 0x0000000a1300780c */ /* 0x000fc60003f26270 */
[----:B------:R1:W-:Y:S01]  /*38b0*/  @!P2 STG.E.U8 desc[UR36][R4.64], R9 ;  /* 0x000000090400a986 */ /* 0x0003e2000c101124 */
[C---:B------:R-:W-:Y:S02]  /*38c0*/  ISETP.LT.OR P2, PT, R14.reuse, 0x1, !P3 ;  /* 0x000000010e00780c */ /* 0x040fe40005f41670 */
[C---:B------:R-:W-:Y:S01]  /*38d0*/  ISETP.LT.OR P4, PT, R14.reuse, 0x1, !P1 ;  /* 0x000000010e00780c */ /* 0x040fe20004f81670 */
[----:B------:R-:W-:Y:S01]  /*38e0*/  @!P0 STG.E.U8 desc[UR36][R4.64+0x1], R27 ;  /* 0x0000011b04008986 */ /* 0x000fe2000c101124 */
[C---:B------:R-:W-:Y:S02]  /*38f0*/  ISETP.LT.OR P3, PT, R14.reuse, 0x9, !P3 ;  /* 0x000000090e00780c */ /* 0x040fe40005f61670 */
[----:B------:R-:W-:Y:S02]  /*3900*/  ISETP.GE.AND P0, PT, R19, 0x12, PT ;  /* 0x000000121300780c */ /* 0x000fe40003f06270 */
[----:B------:R-:W-:-:S05]  /*3910*/  ISETP.LT.OR P1, PT, R14, 0x9, !P1 ;  /* 0x000000090e00780c */ /* 0x000fca0004f21670 */
[-C--:B------:R-:W-:Y:S02]  /*3920*/  @!P2 IMAD R11, R28, R57.reuse, RZ ;  /* 0x000000391c0ba224 */ /* 0x080fe400078e02ff */
[-C--:B------:R-:W-:Y:S02]  /*3930*/  @!P4 IMAD R29, R29, R57.reuse, RZ ;  /* 0x000000391d1dc224 */ /* 0x080fe400078e02ff */
[-C--:B0-----:R-:W-:Y:S01]  /*3940*/  @!P3 IMAD R3, R30, R57.reuse, RZ ;  /* 0x000000391e03b224 */ /* 0x081fe200078e02ff */
[----:B------:R0:W-:Y:S01]  /*3950*/  @!P2 STG.E.U8 desc[UR36][R6.64+0x8], R11 ;  /* 0x0000080b0600a986 */ /* 0x0001e2000c101124 */
[----:B------:R-:W-:Y:S02]  /*3960*/  ISETP.GE.AND P2, PT, R19, 0x11, PT ;  /* 0x000000111300780c */ /* 0x000fe40003f46270 */
[----:B------:R-:W-:Y:S01]  /*3970*/  @!P1 IMAD R31, R31, R57, RZ ;  /* 0x000000391f1f9224 */ /* 0x000fe200078e02ff */
[----:B------:R-:W-:Y:S01]  /*3980*/  @!P4 STG.E.U8 desc[UR36][R6.64+0x9], R29 ;  /* 0x0000091d0600c986 */ /* 0x000fe2000c101124 */
[----:B------:R-:W-:-:S02]  /*3990*/  ISETP.LT.OR P4, PT, R14, 0x1, !P0 ;  /* 0x000000010e00780c */ /* 0x000fc40004781670 */
[C---:B------:R-:W-:Y:S01]  /*39a0*/  ISETP.LT.OR P0, PT, R14.reuse, 0x9, !P0 ;  /* 0x000000090e00780c */ /* 0x040fe20004701670 */
[----:B------:R2:W-:Y:S01]  /*39b0*/  @!P3 STG.E.U8 desc[UR36][R4.64+0x8], R3 ;  /* 0x000008030400b986 */ /* 0x0005e2000c101124 */
[C---:B------:R-:W-:Y:S02]  /*39c0*/  ISETP.LT.OR P3, PT, R14.reuse, 0x1, !P2 ;  /* 0x000000010e00780c */ /* 0x040fe40005761670 */
[----:B------:R-:W-:Y:S01]  /*39d0*/  ISETP.LT.OR P2, PT, R14, 0x9, !P2 ;  /* 0x000000090e00780c */ /* 0x000fe20005741670 */
[----:B------:R-:W-:Y:S01]  /*39e0*/  @!P1 STG.E.U8 desc[UR36][R4.64+0x9], R31 ;  /* 0x0000091f04009986 */ /* 0x000fe2000c101124 */
[----:B------:R-:W-:-:S05]  /*39f0*/  ISETP.GE.AND P1, PT, R19, 0x1a, PT ;  /* 0x0000001a1300780c */ /* 0x000fca0003f26270 */
[-C--:B------:R-:W-:Y:S02]  /*3a00*/  @!P4 IMAD R33, R33, R57.reuse, RZ ;  /* 0x000000392121c224 */ /* 0x080fe400078e02ff */
[-C--:B------:R-:W-:Y:S02]  /*3a10*/  @!P0 IMAD R35, R35, R57.reuse, RZ ;  /* 0x0000003923238224 */ /* 0x080fe400078e02ff */
[-C--:B-1----:R-:W-:Y:S01]  /*3a20*/  @!P3 IMAD R9, R32, R57.reuse, RZ ;  /* 0x000000392009b224 */ /* 0x082fe200078e02ff */
[----:B------:R-:W-:Y:S01]  /*3a30*/  @!P4 STG.E.U8 desc[UR36][R6.64+0x11], R33 ;  /* 0x000011210600c986 */ /* 0x000fe2000c101124 */
[----:B0-----:R-:W-:Y:S01]  /*3a40*/  @!P2 IMAD R11, R34, R57, RZ ;  /* 0x00000039220ba224 */ /* 0x001fe200078e02ff */
[----:B------:R-:W-:Y:S02]  /*3a50*/  ISETP.LT.OR P4, PT, R14, 0x1, !P1 ;  /* 0x000000010e00780c */ /* 0x000fe40004f81670 */
[----:B------:R0:W-:Y:S01]  /*3a60*/  @!P3 STG.E.U8 desc[UR36][R6.64+0x10], R9 ;  /* 0x000010090600b986 */ /* 0x0001e2000c101124 */
[----:B------:R-:W-:-:S02]  /*3a70*/  ISETP.GE.AND P3, PT, R19, 0x19, PT ;  /* 0x000000191300780c */ /* 0x000fc40003f66270 */
[C---:B------:R-:W-:Y:S01]  /*3a80*/  ISETP.LT.OR P1, PT, R14.reuse, 0x9, !P1 ;  /* 0x000000090e00780c */ /* 0x040fe20004f21670 */
[----:B------:R1:W-:Y:S01]  /*3a90*/  @!P2 STG.E.U8 desc[UR36][R4.64+0x10], R11 ;  /* 0x0000100b0400a986 */ /* 0x0003e2000c101124 */
[C---:B------:R-:W-:Y:S02]  /*3aa0*/  ISETP.LT.OR P2, PT, R14.reuse, 0x1, !P3 ;  /* 0x000000010e00780c */ /* 0x040fe40005f41670 */
[----:B------:R-:W-:Y:S01]  /*3ab0*/  ISETP.LT.OR P3, PT, R14, 0x9, !P3 ;  /* 0x000000090e00780c */ /* 0x000fe20005f61670 */
[----:B------:R-:W-:Y:S01]  /*3ac0*/  @!P0 STG.E.U8 desc[UR36][R4.64+0x11], R35 ;  /* 0x0000112304008986 */ /* 0x000fe2000c101124 */
[----:B------:R-:W-:Y:S02]  /*3ad0*/  ISETP.GE.AND P0, PT, R19, 0x22, PT ;  /* 0x000000221300780c */ /* 0x000fe40003f06270 */
[----:B------:R-:W-:-:S05]  /*3ae0*/  @!P4 IMAD R37, R37, R57, RZ ;  /* 0x000000392525c224 */ /* 0x000fca00078e02ff */
[----:B------:R-:W-:Y:S01]  /*3af0*/  @!P4 STG.E.U8 desc[UR36][R6.64+0x19], R37 ;  /* 0x000019250600c986 */ /* 0x000fe2000c101124 */
[-C--:B------:R-:W-:Y:S02]  /*3b00*/  @!P1 IMAD R39, R39, R57.reuse, RZ ;  /* 0x0000003927279224 */ /* 0x080fe400078e02ff */
[-C--:B--2---:R-:W-:Y:S02]  /*3b10*/  @!P2 IMAD R3, R36, R57.reuse, RZ ;  /* 0x000000392403a224 */ /* 0x084fe400078e02ff */
[----:B0-----:R-:W-:-:S03]  /*3b20*/  @!P3 IMAD R9, R38, R57, RZ ;  /* 0x000000392609b224 */ /* 0x001fc600078e02ff */
[----:B------:R0:W-:Y:S01]  /*3b30*/  @!P2 STG.E.U8 desc[UR36][R6.64+0x18], R3 ;  /* 0x000018030600a986 */ /* 0x0001e2000c101124 */
[----:B------:R-:W-:-:S03]  /*3b40*/  ISETP.GE.AND P2, PT, R19, 0x21, PT ;  /* 0x000000211300780c */ /* 0x000fc60003f46270 */
[----:B------:R2:W-:Y:S01]  /*3b50*/  @!P3 STG.E.U8 desc[UR36][R4.64+0x18], R9 ;  /* 0x000018090400b986 */ /* 0x0005e2000c101124 */
[C---:B------:R-:W-:Y:S02]  /*3b60*/  ISETP.LT.OR P3, PT, R14.reuse, 0x1, !P0 ;  /* 0x000000010e00780c */ /* 0x040fe40004761670 */
[C---:B------:R-:W-:Y:S01]  /*3b70*/  ISETP.LT.OR P4, PT, R14.reuse, 0x1, !P2 ;  /* 0x000000010e00780c */ /* 0x040fe20005781670 */
[----:B------:R-:W-:Y:S01]  /*3b80*/  @!P1 STG.E.U8 desc[UR36][R4.64+0x19], R39 ;  /* 0x0000192704009986 */ /* 0x000fe2000c101124 */
[----:B------:R-:W-:Y:S02]  /*3b90*/  ISETP.LT.OR P2, PT, R14, 0x9, !P2 ;  /* 0x000000090e00780c */ /* 0x000fe40005741670 */
[----:B------:R-:W-:-:S07]  /*3ba0*/  ISETP.GE.AND P1, PT, R19, 0x29, PT ;  /* 0x000000291300780c */ /* 0x000fce0003f26270 */
[-C--:B------:R-:W-:Y:S02]  /*3bb0*/  @!P3 IMAD R41, R41, R57.reuse, RZ ;  /* 0x000000392929b224 */ /* 0x080fe400078e02ff */
[-C--:B-1----:R-:W-:Y:S02]  /*3bc0*/  @!P4 IMAD R11, R40, R57.reuse, RZ ;  /* 0x00000039280bc224 */ /* 0x082fe400078e02ff */
[----:B0-----:R-:W-:Y:S01]  /*3bd0*/  @!P2 IMAD R3, R42, R57, RZ ;  /* 0x000000392a03a224 */ /* 0x001fe200078e02ff */
[----:B------:R-:W-:Y:S01]  /*3be0*/  @!P3 STG.E.U8 desc[UR36][R6.64+0x21], R41 ;  /* 0x000021290600b986 */ /* 0x000fe2000c101124 */
[C---:B------:R-:W-:Y:S02]  /*3bf0*/  ISETP.LT.OR P3, PT, R14.reuse, 0x9, !P0 ;  /* 0x000000090e00780c */ /* 0x040fe40004761670 */
[----:B------:R-:W-:Y:S01]  /*3c00*/  ISETP.GE.AND P0, PT, R19, 0x2a, PT ;  /* 0x0000002a1300780c */ /* 0x000fe20003f06270 */
[----:B------:R0:W-:Y:S01]  /*3c10*/  @!P4 STG.E.U8 desc[UR36][R6.64+0x20], R11 ;  /* 0x0000200b0600c986 */ /* 0x0001e2000c101124 */
[----:B------:R-:W-:-:S02]  /*3c20*/  ISETP.LT.OR P4, PT, R14, 0x1, !P1 ;  /* 0x000000010e00780c */ /* 0x000fc40004f81670 */
[C---:B------:R-:W-:Y:S01]  /*3c30*/  ISETP.LT.OR P1, PT, R14.reuse, 0x9, !P1 ;  /* 0x000000090e00780c */ /* 0x040fe20004f21670 */
[----:B------:R1:W-:Y:S01]  /*3c40*/  @!P2 STG.E.U8 desc[UR36][R4.64+0x20], R3 ;  /* 0x000020030400a986 */ /* 0x0003e2000c101124 */
[C---:B------:R-:W-:Y:S02]  /*3c50*/  ISETP.LT.OR P2, PT, R14.reuse, 0x1, !P0 ;  /* 0x000000010e00780c */ /* 0x040fe40004741670 */
[----:B------:R-:W-:-:S03]  /*3c60*/  ISETP.LT.OR P0, PT, R14, 0x9, !P0 ;  /* 0x000000090e00780c */ /* 0x000fc60004701670 */
[----:B------:R-:W-:-:S04]  /*3c70*/  @!P3 IMAD R43, R43, R57, RZ ;  /* 0x000000392b2bb224 */ /* 0x000fc800078e02ff */
[-C--:B--2---:R-:W-:Y:S01]  /*3c80*/  @!P4 IMAD R9, R44, R57.reuse, RZ ;  /* 0x000000392c09c224 */ /* 0x084fe200078e02ff */
[----:B------:R-:W-:Y:S01]  /*3c90*/  @!P3 STG.E.U8 desc[UR36][R4.64+0x21], R43 ;  /* 0x0000212b0400b986 */ /* 0x000fe2000c101124 */
[----:B------:R-:W-:Y:S01]  /*3ca0*/  ISETP.GE.AND P3, PT, R19, 0x31, PT ;  /* 0x000000311300780c */ /* 0x000fe20003f66270 */
[-C--:B0-----:R-:W-:Y:S02]  /*3cb0*/  @!P1 IMAD R11, R46, R57.reuse, RZ ;  /* 0x000000392e0b9224 */ /* 0x081fe400078e02ff */
[-C--:B------:R-:W-:Y:S01]  /*3cc0*/  @!P2 IMAD R45, R45, R57.reuse, RZ ;  /* 0x000000392d2da224 */ /* 0x080fe200078e02ff */
[----:B------:R0:W-:Y:S01]  /*3cd0*/  @!P4 STG.E.U8 desc[UR36][R6.64+0x28], R9 ;  /* 0x000028090600c986 */ /* 0x0001e2000c101124 */
[C---:B------:R-:W-:Y:S01]  /*3ce0*/  ISETP.LT.OR P4, PT, R14.reuse, 0x1, !P3 ;  /* 0x000000010e00780c */ /* 0x040fe20005f81670 */
[----:B------:R-:W-:Y:S01]  /*3cf0*/  @!P0 IMAD R47, R47, R57, RZ ;  /* 0x000000392f2f8224 */ /* 0x000fe200078e02ff */
[----:B------:R-:W-:Y:S01]  /*3d00*/  ISETP.LT.OR P3, PT, R14, 0x9, !P3 ;  /* 0x000000090e00780c */ /* 0x000fe20005f61670 */
[----:B------:R-:W-:Y:S01]  /*3d10*/  @!P2 STG.E.U8 desc[UR36][R6.64+0x29], R45 ;  /* 0x0000292d0600a986 */ /* 0x000fe2000c101124 */
[----:B------:R-:W-:-:S03]  /*3d20*/  ISETP.GE.AND P2, PT, R19, 0x32, PT ;  /* 0x000000321300780c */ /* 0x000fc60003f46270 */
[----:B------:R-:W-:Y:S01]  /*3d30*/  @!P1 STG.E.U8 desc[UR36][R4.64+0x28], R11 ;  /* 0x0000280b04009986 */ /* 0x000fe2000c101124 */
[C---:B------:R-:W-:Y:S02]  /*3d40*/  ISETP.LT.OR P1, PT, R14.reuse, 0x1, !P2 ;  /* 0x000000010e00780c */ /* 0x040fe40005721670 */
[----:B------:R-:W-:Y:S01]  /*3d50*/  ISETP.LT.OR P2, PT, R14, 0x9, !P2 ;  /* 0x000000090e00780c */ /* 0x000fe20005741670 */
[----:B------:R-:W-:Y:S01]  /*3d60*/  @!P0 STG.E.U8 desc[UR36][R4.64+0x29], R47 ;  /* 0x0000292f04008986 */ /* 0x000fe2000c101124 */
[----:B------:R-:W-:Y:S01]  /*3d70*/  ISETP.GE.AND P0, PT, R19, 0x3a, PT ;  /* 0x0000003a1300780c */ /* 0x000fe20003f06270 */
[-C--:B-1----:R-:W-:Y:S02]  /*3d80*/  @!P4 IMAD R3, R48, R57.reuse, RZ ;  /* 0x000000393003c224 */ /* 0x082fe400078e02ff */
[----:B0-----:R-:W-:-:S03]  /*3d90*/  @!P3 IMAD R9, R50, R57, RZ ;  /* 0x000000393209b224 */ /* 0x001fc600078e02ff */
[----:B------:R0:W-:Y:S01]  /*3da0*/  @!P4 STG.E.U8 desc[UR36][R6.64+0x30], R3 ;  /* 0x000030030600c986 */ /* 0x0001e2000c101124 */
[----:B------:R-:W-:Y:S02]  /*3db0*/  ISETP.GE.AND P4, PT, R19, 0x39, PT ;  /* 0x000000391300780c */ /* 0x000fe40003f86270 */
[-C--:B------:R-:W-:Y:S02]  /*3dc0*/  @!P1 IMAD R49, R49, R57.reuse, RZ ;  /* 0x0000003931319224 */ /* 0x080fe400078e02ff */
[----:B------:R-:W-:-:S03]  /*3dd0*/  @!P2 IMAD R51, R51, R57, RZ ;  /* 0x000000393333a224 */ /* 0x000fc600078e02ff */
[----:B------:R1:W-:Y:S01]  /*3de0*/  @!P1 STG.E.U8 desc[UR36][R6.64+0x31], R49 ;  /* 0x0000313106009986 */ /* 0x0003e2000c101124 */
[C---:B------:R-:W-:Y:S02]  /*3df0*/  ISETP.LT.OR P1, PT, R14.reuse, 0x1, !P0 ;  /* 0x000000010e00780c */ /* 0x040fe40004721670 */
[C---:B------:R-:W-:Y:S01]  /*3e00*/  ISETP.LT.OR P0, PT, R14.reuse, 0x9, !P0 ;  /* 0x000000090e00780c */ /* 0x040fe20004701670 */
[----:B------:R1:W-:Y:S01]  /*3e10*/  @!P3 STG.E.U8 desc[UR36][R4.64+0x30], R9 ;  /* 0x000030090400b986 */ /* 0x0003e2000c101124 */
[C---:B------:R-:W-:Y:S02]  /*3e20*/  ISETP.LT.OR P3, PT, R14.reuse, 0x1, !P4 ;  /* 0x000000010e00780c */ /* 0x040fe40006761670 */
[----:B------:R-:W-:Y:S01]  /*3e30*/  ISETP.LT.OR P4, PT, R14, 0x9, !P4 ;  /* 0x000000090e00780c */ /* 0x000fe20006781670 */
[----:B------:R1:W-:Y:S06]  /*3e40*/  @!P2 STG.E.U8 desc[UR36][R4.64+0x31], R51 ;  /* 0x000031330400a986 */ /* 0x0003ec000c101124 */
[----:B------:R-:W-:-:S02]  /*3e50*/  @!P1 IMAD R53, R53, R57, RZ ;  /* 0x0000003935359224 */ /* 0x000fc400078e02ff */
[-C--:B------:R-:W-:Y:S02]  /*3e60*/  @!P0 IMAD R55, R55, R57.reuse, RZ ;  /* 0x0000003937378224 */ /* 0x080fe400078e02ff */
[-C--:B0-----:R-:W-:Y:S01]  /*3e70*/  @!P3 IMAD R3, R52, R57.reuse, RZ ;  /* 0x000000393403b224 */ /* 0x081fe200078e02ff */
[----:B------:R1:W-:Y:S01]  /*3e80*/  @!P1 STG.E.U8 desc[UR36][R6.64+0x39], R53 ;  /* 0x0000393506009986 */ /* 0x0003e2000c101124 */
[----:B------:R-:W-:-:S03]  /*3e90*/  @!P4 IMAD R11, R54, R57, RZ ;  /* 0x00000039360bc224 */ /* 0x000fc600078e02ff */
[----:B------:R1:W-:Y:S04]  /*3ea0*/  @!P3 STG.E.U8 desc[UR36][R6.64+0x38], R3 ;  /* 0x000038030600b986 */ /* 0x0003e8000c101124 */
[----:B------:R1:W-:Y:S04]  /*3eb0*/  @!P4 STG.E.U8 desc[UR36][R4.64+0x38], R11 ;  /* 0x0000380b0400c986 */ /* 0x0003e8000c101124 */
[----:B------:R1:W-:Y:S02]  /*3ec0*/  @!P0 STG.E.U8 desc[UR36][R4.64+0x39], R55 ;  /* 0x0000393704008986 */ /* 0x0003e4000c101124 */
.L_x_102:
[----:B------:R-:W-:Y:S05]  /*3ed0*/  BSYNC B0 ;  /* 0x0000000000007941 */ /* 0x000fea0003800000 */
.L_x_36:
[----:B01----:R-:W2:Y:S01]  /*3ee0*/  LDL.64 R2, [R1] ;  /* 0x0000000001027983 */ /* 0x003ea20000100a00 */
[----:B------:R-:W-:Y:S01]  /*3ef0*/  ULDC.64 UR4, c[0x0][0x650] ;  /* 0x0001940000047ab9 */ /* 0x000fe20000000a00 */
[----:B------:R0:W-:Y:S01]  /*3f00*/  SYNCS.ARRIVE.TRANS64.A1T0 RZ, [R65+UR47], RZ ;  /* 0x000000ff41ff79a7 */ /* 0x0001e2000810002f */
[----:B------:R-:W-:Y:S01]  /*3f10*/  PRMT R0, RZ, 0x7610, R0 ;  /* 0x00007610ff007816 */ /* 0x000fe20000000000 */
[----:B------:R-:W-:Y:S02]  /*3f20*/  IMAD.MOV.U32 R19, RZ, RZ, -0x1 ;  /* 0xffffffffff137424 */ /* 0x000fe400078e00ff */
[----:B------:R-:W-:Y:S01]  /*3f30*/  IMAD.MOV.U32 R22, RZ, RZ, -0x1 ;  /* 0xffffffffff167424 */ /* 0x000fe200078e00ff */
[----:B--2---:R-:W-:-:S04]  /*3f40*/  LEA R18, P0, R2, R18, 0x1 ;  /* 0x0000001202127211 */ /* 0x004fc800078008ff */
[----:B------:R-:W-:Y:S01]  /*3f50*/  LEA.HI.X R17, R2, R17, R23, 0x1, P0 ;  /* 0x0000001102117211 */ /* 0x000fe200000f0c17 */
[----:B------:R-:W-:Y:S01]  /*3f60*/  IMAD.MOV.U32 R2, RZ, RZ, -0x1 ;  /* 0xffffffffff027424 */ /* 0x000fe200078e00ff */
[----:B------:R-:W-:-:S04]  /*3f70*/  ISETP.GE.U32.AND P0, PT, R18, UR4, PT ;  /* 0x0000000412007c0c */ /* 0x000fc8000bf06070 */
[----:B------:R-:W-:-:S13]  /*3f80*/  ISETP.GE.U32.AND.EX P0, PT, R17, UR5, PT, P0 ;  /* 0x0000000511007c0c */ /* 0x000fda000bf06100 */
[----:B0-----:R-:W-:Y:S05]  /*3f90*/  @P0 BRA `(.L_x_103) ;  /* 0x0000000400700947 */ /* 0x001fea0003800000 */
[----:B------:R-:W0:Y:S01]  /*3fa0*/  S2R R10, SR_CTAID.X ;  /* 0x00000000000a7919 */ /* 0x000e220000002500 */
[----:B------:R-:W1:Y:S01]  /*3fb0*/  LDC.64 R8, c[0x0][0x628] ;  /* 0x00018a00ff087b82 */ /* 0x000e620000000a00 */
[----:B------:R-:W-:Y:S01]  /*3fc0*/  ULDC UR4, c[0x0][0x150] ;  /* 0x0000540000047ab9 */ /* 0x000fe20000000800 */
[----:B----4-:R-:W-:Y:S01]  /*3fd0*/  IMAD.MOV.U32 R6, RZ, RZ, R18 ;  /* 0x000000ffff067224 */ /* 0x010fe200078e0012 */
[----:B------:R-:W2:Y:S01]  /*3fe0*/  S2R R20, SR_CTAID.Y ;  /* 0x0000000000147919 */ /* 0x000ea20000002600 */
[----:B------:R-:W-:-:S04]  /*3ff0*/  IMAD.MOV.U32 R7, RZ, RZ, R17 ;  /* 0x000000ffff077224 */ /* 0x000fc800078e0011 */
[----:B------:R-:W4:Y:S08]  /*4000*/  LDC R15, c[0x0][0x144] ;  /* 0x00005100ff0f7b82 */ /* 0x000f300000000800 */
[----:B------:R-:W2:Y:S08]  /*4010*/  LDC R0, c[0x0][0x630] ;  /* 0x00018c00ff007b82 */ /* 0x000eb00000000800 */
[----:B------:R-:W2:Y:S01]  /*4020*/  LDC.64 R12, c[0x0][0x620] ;  /* 0x00018800ff0c7b82 */ /* 0x000ea20000000a00 */
[----:B-1----:R-:W-:-:S04]  /*4030*/  ISETP.NE.U32.AND P0, PT, R8, RZ, PT ;  /* 0x000000ff0800720c */ /* 0x002fc80003f05070 */
[----:B------:R-:W-:Y:S02]  /*4040*/  ISETP.NE.AND.EX P0, PT, R9, RZ, PT, P0 ;  /* 0x000000ff0900720c */ /* 0x000fe40003f05300 */
[----:B0-----:R-:W-:-:S05]  /*4050*/  I2FP.F32.U32 R2, R10 ;  /* 0x0000000a00027245 */ /* 0x001fca0000201000 */
[----:B------:R-:W-:-:S04]  /*4060*/  FMUL R2, R2, UR4 ;  /* 0x0000000402027c20 */ /* 0x000fc80008400000 */
[----:B------:R0:W1:Y:S02]  /*4070*/  F2I.U32.TRUNC.NTZ R14, R2 ;  /* 0x00000002000e7305 */ /* 0x000064000020f000 */
[----:B----4-:R-:W-:Y:S05]  /*4080*/  @!P0 BRA `(.L_x_104) ;  /* 0x0000000000288947 */ /* 0x010fea0003800000 */
[----:B------:R-:W4:Y:S02]  /*4090*/  LDC R3, c[0x0][0x634] ;  /* 0x00018d00ff037b82 */ /* 0x000f240000000800 */
[----:B----4-:R-:W-:-:S05]  /*40a0*/  IADD3 R7, P0, R18, R3, RZ ;  /* 0x0000000312077210 */ /* 0x010fca0007f1e0ff */
[----:B------:R-:W-:-:S04]  /*40b0*/  IMAD.X R11, RZ, RZ, R17, P0 ;  /* 0x000000ffff0b7224 */ /* 0x000fc800000e0611 */
[----:B0-----:R-:W-:-:S04]  /*40c0*/  IMAD.WIDE.U32 R2, R11, R8, RZ ;  /* 0x000000080b027225 */ /* 0x001fc800078e00ff */
[----:B---3--:R-:W-:-:S04]  /*40d0*/  IMAD.WIDE.U32 R4, P0, R7, R9, R2 ;  /* 0x0000000907047225 */ /* 0x008fc80007800002 */
[----:B------:R-:W-:-:S04]  /*40e0*/  IMAD.WIDE.U32 R2, R7, R8, RZ ;  /* 0x0000000807027225 */ /* 0x000fc800078e00ff */
[----:B------:R-:W-:Y:S01]  /*40f0*/  IMAD.X R7, RZ, RZ, RZ, P0 ;  /* 0x000000ffff077224 */ /* 0x000fe200000e06ff */
[----:B------:R-:W-:Y:S01]  /*4100*/  IADD3 RZ, P0, R3, R4, RZ ;  /* 0x0000000403ff7210 */ /* 0x000fe20007f1e0ff */
[----:B------:R-:W-:-:S04]  /*4110*/  IMAD.MOV.U32 R6, RZ, RZ, R5 ;  /* 0x000000ffff067224 */ /* 0x000fc800078e0005 */
[----:B------:R-:W-:-:S08]  /*4120*/  IMAD.WIDE.U32.X R6, R11, R9, R6, P0 ;  /* 0x000000090b067225 */ /* 0x000fd000000e0406 */
.L_x_104:
[----:B---3--:R-:W3:Y:S01]  /*4130*/  LDC.64 R26, c[0x0][0x640] ;  /* 0x00019000ff1a7b82 */ /* 0x008ee20000000a00 */
[-C--:B--2---:R-:W-:Y:S01]  /*4140*/  SHF.R.U64 R11, R6, R0.reuse, R7 ;  /* 0x00000000060b7219 */ /* 0x084fe20000001207 */
[----:B------:R-:W-:Y:S01]  /*4150*/  IMAD.MOV.U32 R19, RZ, RZ, R17 ;  /* 0x000000ffff137224 */ /* 0x000fe200078e0011 */
[----:B------:R-:W-:Y:S01]  /*4160*/  SHF.R.U32.HI R0, RZ, R0, R7 ;  /* 0x00000000ff007219 */ /* 0x000fe20000011607 */
[----:B-1----:R-:W-:Y:S01]  /*4170*/  IMAD.MOV R14, RZ, RZ, -R14 ;  /* 0x000000ffff0e7224 */ /* 0x002fe200078e0a0e */
[----:B------:R-:W-:Y:S01]  /*4180*/  IADD3 R5, P0, RZ, -R11, RZ ;  /* 0x8000000bff057210 */ /* 0x000fe20007f1e0ff */
[----:B------:R-:W-:Y:S01]  /*4190*/  ULDC UR4, c[0x0][0x154] ;  /* 0x0000550000047ab9 */ /* 0x000fe20000000800 */
[----:B------:R-:W-:Y:S01]  /*41a0*/  IMAD.MOV.U32 R7, RZ, RZ, 0x1 ;  /* 0x00000001ff077424 */ /* 0x000fe200078e00ff */
[----:B------:R-:W1:Y:S01]  /*41b0*/  LDC R4, c[0x0][0x618] ;  /* 0x00018600ff047b82 */ /* 0x000e620000000800 */
[----:B------:R-:W-:Y:S02]  /*41c0*/  IMAD R22, R15, R14, R10 ;  /* 0x0000000e0f167224 */ /* 0x000fe400078e020a */
[----:B------:R-:W-:-:S04]  /*41d0*/  IMAD.X R3, RZ, RZ, ~R0, P0 ;  /* 0x000000ffff037224 */ /* 0x000fc800000e0e00 */
[-C--:B------:R-:W-:Y:S01]  /*41e0*/  IMAD R0, R3, R12.reuse, RZ ;  /* 0x0000000c03007224 */ /* 0x080fe200078e02ff */
[----:B------:R-:W2:Y:S01]  /*41f0*/  LDC R6, c[0x0][0x608] ;  /* 0x00018200ff067b82 */ /* 0x000ea20000000800 */
[----:B0-----:R-:W-:-:S04]  /*4200*/  IMAD.WIDE.U32 R2, R5, R12, R18 ;  /* 0x0000000c05027225 */ /* 0x001fc800078e0012 */
[----:B------:R-:W-:Y:S01]  /*4210*/  IMAD R5, R5, R13, R0 ;  /* 0x0000000d05057224 */ /* 0x000fe200078e0200 */
[----:B------:R-:W-:Y:S02]  /*4220*/  I2FP.F32.U32 R0, R20 ;  /* 0x0000001400007245 */ /* 0x000fe40000201000 */
[----:B------:R-:W0:Y:S01]  /*4230*/  LDC R24, c[0x0][0x658] ;  /* 0x00019600ff187b82 */ /* 0x000e220000000800 */
[----:B------:R-:W-:Y:S01]  /*4240*/  IMAD.IADD R3, R3, 0x1, R5 ;  /* 0x0000000103037824 */ /* 0x000fe200078e0205 */
[----:B---3--:R-:W-:Y:S01]  /*4250*/  ISETP.NE.U32.AND P0, PT, R26, RZ, PT ;  /* 0x000000ff1a00720c */ /* 0x008fe20003f05070 */
[----:B------:R-:W-:Y:S01]  /*4260*/  FMUL R0, R0, UR4 ;  /* 0x0000000400007c20 */ /* 0x000fe20008400000 */
[----:B------:R-:W-:Y:S02]  /*4270*/  IMAD.MOV.U32 R5, RZ, RZ, -0x1 ;  /* 0xffffffffff057424 */ /* 0x000fe400078e00ff */
[----:B------:R-:W-:Y:S01]  /*4280*/  ISETP.NE.AND.EX P0, PT, R27, RZ, PT, P0 ;  /* 0x000000ff1b00720c */ /* 0x000fe20003f05300 */
[----:B------:R3:W4:Y:S01]  /*4290*/  F2I.U32.TRUNC.NTZ R12, R0 ;  /* 0x00000000000c7305 */ /* 0x000722000020f000 */
[----:B------:R-:W3:Y:S01]  /*42a0*/  LDC R15, c[0x0][0x148] ;  /* 0x00005200ff0f7b82 */ /* 0x000ee20000000800 */
[----:B-1----:R-:W-:-:S02]  /*42b0*/  SHF.R.U64 R10, R2, R4, R3 ;  /* 0x00000004020a7219 */ /* 0x002fc40000001203 */
[----:B------:R-:W-:-:S05]  /*42c0*/  SHF.R.U32.HI R3, RZ, R4, R3 ;  /* 0x00000004ff037219 */ /* 0x000fca0000011603 */
[----:B------:R-:W1:Y:S01]  /*42d0*/  LDC R14, c[0x0][0x600] ;  /* 0x00018000ff0e7b82 */ /* 0x000e620000000800 */
[-CC-:B--2---:R-:W-:Y:S02]  /*42e0*/  SHF.R.U64 R8, R10, R6.reuse, R3.reuse ;  /* 0x000000060a087219 */ /* 0x184fe40000001203 */
[----:B------:R-:W-:-:S05]  /*42f0*/  SHF.R.U32.HI R3, RZ, R6, R3 ;  /* 0x00000006ff037219 */ /* 0x000fca0000011603 */
[----:B------:R-:W2:Y:S01]  /*4300*/  LDC R21, c[0x0][0x648] ;  /* 0x00019200ff157b82 */ /* 0x000ea20000000800 */
[-CC-:B0-----:R-:W-:Y:S02]  /*4310*/  SHF.R.U64 R13, R8, R24.reuse, R3.reuse ;  /* 0x00000018080d7219 */ /* 0x181fe40000001203 */
[-C--:B------:R-:W-:Y:S02]  /*4320*/  SHF.L.U32 R5, R5, R24.reuse, RZ ;  /* 0x0000001805057219 */ /* 0x080fe400000006ff */
[-C--:B------:R-:W-:Y:S01]  /*4330*/  SHF.R.U32.HI R3, RZ, R24.reuse, R3 ;  /* 0x00000018ff037219 */ /* 0x080fe20000011603 */
[----:B------:R-:W-:Y:S01]  /*4340*/  IMAD.MOV.U32 R2, RZ, RZ, R13 ;  /* 0x000000ffff027224 */ /* 0x000fe200078e000d */
[----:B------:R-:W-:Y:S01]  /*4350*/  SHF.L.U32 R24, R7, R24, RZ ;  /* 0x0000001807187219 */ /* 0x000fe200000006ff */
[----:B------:R-:W0:Y:S01]  /*4360*/  LDC R25, c[0x0][0x638] ;  /* 0x00018e00ff197b82 */ /* 0x000e220000000800 */
[----:B------:R-:W-:-:S07]  /*4370*/  LOP3.LUT R19, RZ, R5, RZ, 0x33, !PT ;  /* 0x00000005ff137212 */ /* 0x000fce00078e33ff */
[----:B------:R-:W0:Y:S01]  /*4380*/  LDC R28, c[0x0][0x610] ;  /* 0x00018400ff1c7b82 */ /* 0x000e220000000800 */
[----:B----4-:R-:W-:Y:S05]  /*4390*/  @!P0 BRA `(.L_x_105) ;  /* 0x0000000000288947 */ /* 0x010fea0003800000 */
[----:B---3--:R-:W3:Y:S02]  /*43a0*/  LDC R0, c[0x0][0x64c] ;  /* 0x00019300ff007b82 */ /* 0x008ee40000000800 */
        /* <DEDUP_REMOVED lines=9> */
.L_x_105:
[----:B------:R-:W4:Y:S01]  /*4440*/  LDC R4, c[0x0][0x65c] ;  /* 0x00019700ff047b82 */ /* 0x000f220000000800 */
[----:B--23--:R-:W-:Y:S01]  /*4450*/  SHF.R.U64 R0, R2, R21, R3 ;  /* 0x0000001502007219 */ /* 0x00cfe20000001203 */
[----:B-1----:R-:W-:Y:S01]  /*4460*/  VIADD R3, R14, 0xffffffff ;  /* 0xffffffff0e037836 */ /* 0x002fe20000000000 */
[----:B------:R-:W-:Y:S01]  /*4470*/  LOP3.LUT R19, R8, R19, RZ, 0xc0, !PT ;  /* 0x0000001308137212 */ /* 0x000fe200078ec0ff */
[----:B------:R-:W-:Y:S02]  /*4480*/  IMAD.MOV R12, RZ, RZ, -R12 ;  /* 0x000000ffff0c7224 */ /* 0x000fe400078e0a0c */
[----:B------:R-:W-:Y:S01]  /*4490*/  IMAD.MOV R2, RZ, RZ, -R0 ;  /* 0x000000ffff027224 */ /* 0x000fe200078e0a00 */
[----:B------:R-:W-:Y:S01]  /*44a0*/  LOP3.LUT R3, R10, R3, RZ, 0xc0, !PT ;  /* 0x000000030a037212 */ /* 0x000fe200078ec0ff */
[----:B------:R-:W-:Y:S02]  /*44b0*/  IMAD R19, R24, R0, R19 ;  /* 0x0000000018137224 */ /* 0x000fe400078e0213 */
[----:B0-----:R-:W-:-:S04]  /*44c0*/  IMAD R0, R2, R25, R13 ;  /* 0x0000001902007224 */ /* 0x001fc800078e020d */
[----:B------:R-:W-:Y:S01]  /*44d0*/  IMAD R2, R0, R14, R3 ;  /* 0x0000000e00027224 */ /* 0x000fe200078e0203 */
[----:B----4-:R-:W-:Y:S01]  /*44e0*/  ISETP.NE.AND P0, PT, R4, 0x1, PT ;  /* 0x000000010400780c */ /* 0x010fe20003f05270 */
[----:B------:R-:W-:-:S05]  /*44f0*/  IMAD.MOV.U32 R4, RZ, RZ, 0x1 ;  /* 0x00000001ff047424 */ /* 0x000fca00078e00ff */
[----:B------:R-:W-:-:S07]  /*4500*/  PRMT R0, R4, 0x7610, R0 ;  /* 0x0000761004007816 */ /* 0x000fce0000000000 */
[----:B------:R-:W-:-:S04]  /*4510*/  @P0 IMAD R22, R15, R12, R20 ;  /* 0x0000000c0f160224 */ /* 0x000fc800078e0214 */
[----:B------:R-:W-:-:S05]  /*4520*/  IMAD R19, R19, R28, R22 ;  /* 0x0000001c13137224 */ /* 0x000fca00078e0216 */
[----:B------:R-:W-:Y:S02]  /*4530*/  SEL R22, R2, R19, !P0 ;  /* 0x0000001302167207 */ /* 0x000fe40004000000 */
[----:B------:R-:W-:Y:S01]  /*4540*/  SEL R19, R19, R2, !P0 ;  /* 0x0000000213137207 */ /* 0x000fe20004000000 */
[----:B------:R-:W-:-:S07]  /*4550*/  IMAD.MOV.U32 R2, RZ, RZ, R11 ;  /* 0x000000ffff027224 */ /* 0x000fce00078e000b */
.L_x_103:
[----:B------:R-:W-:Y:S02]  /*4560*/  LOP3.LUT P0, RZ, R0, 0xff, RZ, 0xc0, !PT ;  /* 0x000000ff00ff7812 */ /* 0x000fe4000780c0ff */
[----:B------:R-:W-:-:S11]  /*4570*/  LOP3.LUT R69, R69, 0x1, RZ, 0x3c, !PT ;  /* 0x0000000145457812 */ /* 0x000fd600078e3cff */
[----:B------:R-:W-:Y:S05]  /*4580*/  @P0 BRA `(.L_x_106) ;  /* 0xffffffd000380947 */ /* 0x000fea000383ffff */
[----:B------:R-:W-:Y:S05]  /*4590*/  EXIT ;  /* 0x000000000000794d */ /* 0x000fea0003800000 */
.L_x_17:
[----:B------:R-:W-:-:S08]  /*45a0*/  ISETP.NE.AND P0, PT, R5, RZ, PT ;  /* 0x000000ff0500720c */ /* 0x000fd00003f05270 */
[----:B0-2---:R-:W0:-:S00]  /*45b0*/  USETMAXREG.DEALLOC.CTAPOOL 0x28 ;  /* 0x00000028000079c8 */ /* 0x005e0000080e0500 */
[----:B------:R-:W-:Y:S05]  /*45c0*/  @P0 EXIT ;  /* 0x000000000000094d */ /* 0x000fea0003800000 */
[----:B0-----:R-:W-:Y:S01]  /*45d0*/  LOP3.LUT P0, RZ, R8, 0xff, RZ, 0xc0, !PT ;  /* 0x000000ff08ff7812 */ /* 0x001fe2000780c0ff */
[----:B------:R-:W-:Y:S02]  /*45e0*/  IMAD.MOV.U32 R0, RZ, RZ, 0x1 ;  /* 0x00000001ff007424 */ /* 0x000fe400078e00ff */
[----:B------:R-:W-:-:S10]  /*45f0*/  IMAD.MOV.U32 R9, RZ, RZ, RZ ;  /* 0x000000ffff097224 */ /* 0x000fd400078e00ff */
[----:B------:R-:W-:Y:S05]  /*4600*/  @!P0 BRA `(.L_x_107) ;  /* 0x0000000c003c8947 */ /* 0x000fea0003800000 */
[----:B------:R-:W0:Y:S01]  /*4610*/  S2UR UR8, SR_CgaCtaId ;  /* 0x00000000000879c3 */ /* 0x000e220000008800 */
[----:B------:R-:W-:Y:S01]  /*4620*/  LOP3.LUT P0, RZ, R4, 0x1f, RZ, 0xc0, !PT ;  /* 0x0000001f04ff7812 */ /* 0x000fe2000780c0ff */
[----:B------:R-:W-:Y:S01]  /*4630*/  ULDC UR5, c[0x0][0x658] ;  /* 0x0001960000057ab9 */ /* 0x000fe20000000800 */
[----:B------:R-:W-:Y:S01]  /*4640*/  UMOV UR6, 0xffffffff ;  /* 0xffffffff00067882 */ /* 0x000fe20000000000 */
[----:B------:R-:W-:Y:S01]  /*4650*/  BSSY B0, `(.L_x_107) ;  /* 0x00000ca000007945 */ /* 0x000fe20003800000 */
[----:B------:R-:W-:Y:S01]  /*4660*/  USHF.L.U32 UR6, UR6, UR5, URZ ;  /* 0x0000000506067299 */ /* 0x000fe2000800063f */
[C---:B------:R-:W-:Y:S01]  /*4670*/  ISETP.NE.AND P2, PT, R3.reuse, RZ, PT ;  /* 0x000000ff0300720c */ /* 0x040fe20003f45270 */
[----:B------:R-:W-:Y:S01]  /*4680*/  IMAD.MOV.U32 R10, RZ, RZ, 0x1 ;  /* 0x00000001ff0a7424 */ /* 0x000fe200078e00ff */
[----:B------:R-:W-:Y:S01]  /*4690*/  ISETP.NE.OR P0, PT, R3, RZ, !P0 ;  /* 0x000000ff0300720c */ /* 0x000fe20004705670 */
[----:B------:R-:W-:Y:S01]  /*46a0*/  IMAD.MOV.U32 R0, RZ, RZ, 0x1 ;  /* 0x00000001ff007424 */ /* 0x000fe200078e00ff */
[----:B------:R-:W-:Y:S01]  /*46b0*/  LOP3.LUT R6, R16, 0x2, RZ, 0xfc, !PT ;  /* 0x0000000210067812 */ /* 0x000fe200078efcff */
[----:B------:R-:W-:Y:S01]  /*46c0*/  IMAD.MOV.U32 R9, RZ, RZ, RZ ;  /* 0x000000ffff097224 */ /* 0x000fe200078e00ff */
[----:B------:R-:W-:Y:S01]  /*46d0*/  ULDC UR4, c[0x0][0x600] ;  /* 0x0001800000047ab9 */ /* 0x000fe20000000800 */
[----:B------:R-:W-:Y:S01]  /*46e0*/  UMOV UR7, 0x1 ;  /* 0x0000000100077882 */ /* 0x000fe20000000000 */
[----:B------:R-:W-:-:S02]  /*46f0*/  UIADD3 UR22, UR40, 0x1, URZ ;  /* 0x0000000128167890 */ /* 0x000fc4000fffe03f */
[----:B------:R-:W-:Y:S02]  /*4700*/  UIADD3 UR14, UR4, -0x1, URZ ;  /* 0xffffffff040e7890 */ /* 0x000fe4000fffe03f */
[----:B------:R-:W-:Y:S02]  /*4710*/  USHF.L.U32 UR16, UR7, UR5, URZ ;  /* 0x0000000507107299 */ /* 0x000fe4000800063f */
[----:B------:R-:W-:Y:S01]  /*4720*/  ULOP3.LUT UR15, URZ, UR6, URZ, 0x33, !UPT ;  /* 0x000000063f0f7292 */ /* 0x000fe2000f8e333f */
[----:B------:R-:W-:Y:S01]  /*4730*/  ULDC.64 UR20, c[0x0][0x198] ;  /* 0x0000660000147ab9 */ /* 0x000fe20000000a00 */
[----:B0-----:R-:W-:-:S05]  /*4740*/  IMAD.U32 R7, RZ, RZ, UR8 ;  /* 0x00000008ff077e24 */ /* 0x001fca000f8e00ff */
[----:B------:R-:W-:-:S07]  /*4750*/  LEA R8, R7, 0x100, 0xc ;  /* 0x0000010007087811 */ /* 0x000fce00078e60ff */
.L_x_119:
[----:B------:R-:W-:-:S03]  /*4760*/  UMOV UR4, 0xffffffff ;  /* 0xffffffff00047882 */ /* 0x000fc60000000000 */
[----:B------:R-:W-:Y:S05]  /*4770*/  BRA.DIV UR4, `(.L_x_108) ;  /* 0x0000000e04d07947 */ /* 0x000fea000b800000 */
[----:B------:R-:W-:-:S13]  /*4780*/  ELECT P6, URZ, PT ;  /* 0x00000000003f782f */ /* 0x000fda00038c0000 */
.L_x_131:
[----:B------:R-:W0:Y:S01]  /*4790*/  LDC R3, c[0x0][0x28c] ;  /* 0x0000a300ff037b82 */ /* 0x000e220000000800 */
[----:B------:R-:W-:Y:S01]  /*47a0*/  BSSY B1, `(.L_x_109) ;  /* 0x000003b000017945 */ /* 0x000fe20003800000 */
[----:B0-----:R-:W-:-:S13]  /*47b0*/  ISETP.LT.OR P6, PT, R3, 0x1, !P6 ;  /* 0x000000010300780c */ /* 0x001fda00077c1670 */
[----:B------:R-:W-:Y:S05]  /*47c0*/  @P6 BRA `(.L_x_110) ;  /* 0x0000000000e06947 */ /* 0x000fea0003800000 */
[----:B------:R-:W-:Y:S02]  /*47d0*/  IMAD R7, R19, 0x2, R7 ;  /* 0x0000000213077824 */ /* 0x000fe400078e0207 */
[----:B------:R-:W-:Y:S02]  /*47e0*/  IMAD.SHL.U32 R22, R22, 0x40, RZ ;  /* 0x0000004016167824 */ /* 0x000fe400078e00ff */
[----:B------:R-:W-:Y:S02]  /*47f0*/  IMAD.MOV.U32 R15, RZ, RZ, RZ ;  /* 0x000000ffff0f7224 */ /* 0x000fe400078e00ff */
[----:B------:R-:W-:Y:S02]  /*4800*/  IMAD.U32 R19, RZ, RZ, UR22 ;  /* 0x00000016ff137e24 */ /* 0x000fe4000f8e00ff */
[----:B------:R-:W-:Y:S02]  /*4810*/  IMAD.MOV.U32 R3, RZ, RZ, R0 ;  /* 0x000000ffff037224 */ /* 0x000fe400078e0000 */
[----:B------:R-:W-:-:S02]  /*4820*/  IMAD.MOV.U32 R5, RZ, RZ, R9 ;  /* 0x000000ffff057224 */ /* 0x000fc400078e0009 */
[----:B------:R-:W-:-:S07]  /*4830*/  IMAD.SHL.U32 R12, R7, 0x20, RZ ;  /* 0x00000020070c7824 */ /* 0x000fce00078e00ff */
.L_x_114:
[----:B------:R-:W0:Y:S01]  /*4840*/  S2UR UR4, SR_CgaCtaId ;  /* 0x00000000000479c3 */ /* 0x000e220000008800 */
[----:B------:R-:W-:-:S07]  /*4850*/  MOV R4, 0x400 ;  /* 0x0000040000047802 */ /* 0x000fce0000000f00 */
[----:B------:R-:W1:Y:S01]  /*4860*/  @!P2 LDC R11, c[0x0][0x500] ;  /* 0x00014000ff0bab82 */ /* 0x000e620000000800 */
[----:B0-----:R-:W-:-:S05]  /*4870*/  IMAD.U32 R7, RZ, RZ, UR4 ;  /* 0x00000004ff077e24 */ /* 0x001fca000f8e00ff */
[----:B------:R-:W-:Y:S02]  /*4880*/  LEA R14, R7, R4, 0x18 ;  /* 0x00000004070e7211 */ /* 0x000fe400078ec0ff */
[----:B------:R-:W-:-:S03]  /*4890*/  SHF.L.U32 R4, R3, 0x1f, RZ ;  /* 0x0000001f03047819 */ /* 0x000fc600000006ff */
[----:B------:R-:W-:-:S04]  /*48a0*/  IMAD R13, R5, 0x8, R14 ;  /* 0x00000008050d7824 */ /* 0x000fc800078e020e */
[----:B------:R-:W0:Y:S02]  /*48b0*/  SYNCS.PHASECHK.TRANS64.TRYWAIT P1, [R13+URZ+0x18], R4 ;  /* 0x000018040d0075a7 */ /* 0x000e24000802017f */
[----:B01----:R-:W-:Y:S05]  /*48c0*/  @!P1 BRA `(.L_x_111) ;  /* 0x0000000c009c9947 */ /* 0x003fea0003800000 */
.L_x_132:
[----:B0-----:R-:W-:Y:S01]  /*48d0*/  PRMT R4, R6, 0x9910, RZ ;  /* 0x0000991006047816 */ /* 0x001fe200000000ff */
[----:B------:R0:W-:Y:S03]  /*48e0*/  @!P2 SYNCS.ARRIVE.TRANS64 RZ, [R13+URZ], R11 ;  /* 0x0000000b0dffa9a7 */ /* 0x0001e6000800003f */
[----:B------:R-:W-:-:S13]  /*48f0*/  ISETP.NE.AND P1, PT, R4, 0x2, PT ;  /* 0x000000020400780c */ /* 0x000fda0003f25270 */
[----:B0-----:R-:W-:Y:S05]  /*4900*/  @P1 BRA `(.L_x_112) ;  /* 0x0000000000041947 */ /* 0x001fea0003800000 */
[----:B------:R-:W-:Y:S01]  /*4910*/  BPT.TRAP 0x1 ;  /* 0x000000040000795c */ /* 0x000fe20000300000 */
.L_x_112:
[----:B------:R-:W-:Y:S05]  /*4920*/  @P0 BRA `(.L_x_113) ;  /* 0x0000000000040947 */ /* 0x000fea0003800000 */
[----:B------:R-:W-:Y:S01]  /*4930*/  BPT.TRAP 0x1 ;  /* 0x000000040000795c */ /* 0x000fe20000300000 */
.L_x_113:
[C---:B------:R-:W-:Y:S01]  /*4940*/  IMAD R4, R5.reuse, 0x2000, R8 ;  /* 0x0000200005047824 */ /* 0x040fe200078e0208 */
[----:B------:R-:W-:Y:S01]  /*4950*/  R2UR UR8, R14 ;  /* 0x000000000e0872ca */ /* 0x000fe200000e0000 */
[----:B------:R-:W-:Y:S01]  /*4960*/  IMAD R14, R5, 0x2000, R14 ;  /* 0x00002000050e7824 */ /* 0x000fe200078e020e */
[----:B------:R-:W-:Y:S01]  /*4970*/  R2UR UR17, R12 ;  /* 0x000000000c1172ca */ /* 0x000fe200000e0000 */
[----:B------:R-:W-:Y:S01]  /*4980*/  VIADD R19, R19, 0xffffffff ;  /* 0xffffffff13137836 */ /* 0x000fe20000000000 */
[----:B------:R-:W-:Y:S01]  /*4990*/  R2UR UR5, R4 ;  /* 0x00000000040572ca */ /* 0x000fe200000e0000 */
[----:B------:R-:W-:Y:S01]  /*49a0*/  UIADD3 UR4, UP0, UR20, 0xf0, URZ ;  /* 0x000000f014047890 */ /* 0x000fe2000ff1e03f */
[----:B------:R-:W-:Y:S01]  /*49b0*/  R2UR UR11, R14 ;  /* 0x000000000e0b72ca */ /* 0x000fe200000e0000 */
[----:B------:R-:W-:Y:S01]  /*49c0*/  UIADD3 UR24, UP1, UR20, 0x1f0, URZ ;  /* 0x000001f014187890 */ /* 0x000fe2000ff3e03f */
[----:B------:R-:W-:Y:S01]  /*49d0*/  R2UR UR9, R13 ;  /* 0x000000000d0972ca */ /* 0x000fe200000e0000 */
[----:B------:R-:W-:Y:S01]  /*49e0*/  VIADD R5, R5, 0x1 ;  /* 0x0000000105057836 */ /* 0x000fe20000000000 */
[----:B------:R-:W-:Y:S01]  /*49f0*/  R2UR UR10, R15 ;  /* 0x000000000f0a72ca */ /* 0x000fe200000e0000 */
[----:B------:R-:W-:Y:S01]  /*4a00*/  UIADD3.X UR25, URZ, UR21, URZ, UP1, !UPT ;  /* 0x000000153f197290 */ /* 0x000fe20008ffe43f */
[----:B------:R-:W-:Y:S01]  /*4a10*/  R2UR UR12, R2 ;  /* 0x00000000020c72ca */ /* 0x000fe200000e0000 */
[----:B------:R-:W-:Y:S01]  /*4a20*/  UMOV UR19, 0x30000 ;  /* 0x0003000000137882 */ /* 0x000fe20000000000 */
[----:B------:R-:W-:Y:S01]  /*4a30*/  R2UR UR18, R22 ;  /* 0x00000000161272ca */ /* 0x000fe200000e0000 */
[----:B------:R-:W-:Y:S01]  /*4a40*/  UMOV UR6, 0x0 ;  /* 0x0000000000067882 */ /* 0x000fe20000000000 */
[----:B------:R-:W-:Y:S01]  /*4a50*/  ISETP.GT.AND P3, PT, R19, 0x1, PT ;  /* 0x000000011300780c */ /* 0x000fe20003f64270 */
[----:B------:R-:W-:Y:S01]  /*4a60*/  UIADD3 UR8, UR8, UR5, URZ ;  /* 0x0000000508087290 */ /* 0x000fe2000fffe03f */
[----:B------:R-:W-:Y:S01]  /*4a70*/  ISETP.NE.AND P1, PT, R5, 0x3, PT ;  /* 0x000000030500780c */ /* 0x000fe20003f25270 */
[----:B------:R-:W-:Y:S01]  /*4a80*/  UIADD3.X UR5, URZ, UR21, URZ, UP0, !UPT ;  /* 0x000000153f057290 */ /* 0x000fe200087fe43f */
[----:B------:R-:W-:Y:S01]  /*4a90*/  VIADD R15, R15, 0x80 ;  /* 0x000000800f0f7836 */ /* 0x000fe20000000000 */
[----:B------:R-:W-:Y:S01]  /*4aa0*/  UIADD3 UR13, UR11, 0x6100, URZ ;  /* 0x000061000b0d7890 */ /* 0x000fe2000fffe03f */
[----:B------:R-:W-:Y:S01]  /*4ab0*/  SEL R4, RZ, 0x1, P1 ;  /* 0x00000001ff047807 */ /* 0x000fe20000800000 */
[----:B------:R-:W-:Y:S01]  /*4ac0*/  UMOV UR7, 0x10000000 ;  /* 0x1000000000077882 */ /* 0x000fe20000000000 */
[----:B------:R-:W-:Y:S01]  /*4ad0*/  UMOV UR11, UR17 ;  /* 0x00000011000b7c82 */ /* 0x000fe20008000000 */
[----:B------:R-:W-:-:S02]  /*4ae0*/  SEL R5, R5, RZ, P1 ;  /* 0x000000ff05057207 */ /* 0x000fc40000800000 */
[----:B------:R-:W-:Y:S01]  /*4af0*/  LOP3.LUT R3, R3, R4, RZ, 0x3c, !PT ;  /* 0x0000000403037212 */ /* 0x000fe200078e3cff */
[----:B------:R0:W-:Y:S02]  /*4b00*/  UTMALDG.3D.MULTICAST [UR8], [UR4], UR19, desc[UR6] ;  /* 0x00000608040073b4 */ /* 0x0001e40008011813 */
[----:B0-----:R-:W-:Y:S01]  /*4b10*/  UMOV UR8, UR13 ;  /* 0x0000000d00087c82 */ /* 0x001fe20008000000 */
[----:B------:R-:W-:Y:S02]  /*4b20*/  UMOV UR11, UR18 ;  /* 0x00000012000b7c82 */ /* 0x000fe40008000000 */
[----:B------:R0:W-:Y:S02]  /*4b30*/  UTMALDG.3D [UR8], [UR24], desc[UR6] ;  /* 0x00000608180075b4 */ /* 0x0001e40008011000 */
[----:B0-----:R-:W-:Y:S05]  /*4b40*/  @P3 BRA `(.L_x_114) ;  /* 0xfffffffc003c3947 */ /* 0x001fea000383ffff */
.L_x_110:
[----:B------:R-:W-:Y:S05]  /*4b50*/  BSYNC B1 ;  /* 0x0000000000017941 */ /* 0x000fea0003800000 */
.L_x_109:
[----:B------:R-:W2:Y:S01]  /*4b60*/  LDL.64 R20, [R1] ;  /* 0x0000000001147983 */ /* 0x000ea20000100a00 */
[----:B------:R-:W-:Y:S01]  /*4b70*/  LOP3.LUT P4, RZ, R10, 0xff, RZ, 0xc0, !PT ;  /* 0x000000ff0aff7812 */ /* 0x000fe2000788c0ff */
[----:B------:R-:W-:Y:S01]  /*4b80*/  VIADD R4, R9, UR40 ;  /* 0x0000002809047c36 */ /* 0x000fe20008000000 */
[----:B------:R-:W-:Y:S01]  /*4b90*/  ULDC.64 UR4, c[0x0][0x650] ;  /* 0x0001940000047ab9 */ /* 0x000fe20000000a00 */
[----:B------:R-:W-:Y:S01]  /*4ba0*/  IMAD.U32 R9, RZ, RZ, UR40 ;  /* 0x00000028ff097e24 */ /* 0x000fe2000f8e00ff */
[----:B------:R-:W-:Y:S01]  /*4bb0*/  UISETP.GE.U32.AND UP0, UPT, UR40, 0x3, UPT ;  /* 0x000000032800788c */ /* 0x000fe2000bf06070 */
[----:B------:R-:W-:Y:S01]  /*4bc0*/  BSSY B1, `(.L_x_115) ;  /* 0x0000070000017945 */ /* 0x000fe20003800000 */
[----:B------:R-:W-:Y:S01]  /*4bd0*/  ISETP.GT.U32.AND P1, PT, R4, 0x2, PT ;  /* 0x000000020400780c */ /* 0x000fe20003f24070 */
[----:B------:R-:W-:Y:S01]  /*4be0*/  IMAD.MOV.U32 R19, RZ, RZ, -0x1 ;  /* 0xffffffffff137424 */ /* 0x000fe200078e00ff */
[----:B------:R-:W-:Y:S01]  /*4bf0*/  PRMT R10, RZ, 0x7610, R10 ;  /* 0x00007610ff0a7816 */ /* 0x000fe2000000000a */
[----:B------:R-:W-:Y:S01]  /*4c00*/  IMAD.MOV.U32 R22, RZ, RZ, -0x1 ;  /* 0xffffffffff167424 */ /* 0x000fe200078e00ff */
[----:B------:R-:W-:-:S02]  /*4c10*/  ISETP.LT.U32.AND P1, PT, R9, 0x3, P1 ;  /* 0x000000030900780c */ /* 0x000fc40000f21070 */
[----:B------:R-:W-:Y:S01]  /*4c20*/  PLOP3.LUT P3, PT, PT, PT, UP0, 0x80, 0x0 ;  /* 0x000000000000781c */ /* 0x000fe20003f6f008 */
[----:B------:R-:W0:Y:S01]  /*4c30*/  @P4 S2R R7, SR_CgaCtaId ;  /* 0x0000000000074919 */ /* 0x000e220000008800 */
[----:B------:R-:W-:-:S04]  /*4c40*/  @P4 MOV R2, 0x400 ;  /* 0x0000040000024802 */ /* 0x000fc80000000f00 */
[----:B0-----:R-:W-:Y:S01]  /*4c50*/  @P4 LEA R5, R7, R2, 0x18 ;  /* 0x0000000207054211 */ /* 0x001fe200078ec0ff */
[----:B------:R-:W-:-:S03]  /*4c60*/  IMAD.WIDE.U32 R2, R4, -0x55555555, RZ ;  /* 0xaaaaaaab04027825 */ /* 0x000fc600078e00ff */
[----:B------:R0:W-:Y:S01]  /*4c70*/  @P4 SYNCS.ARRIVE.TRANS64.A1T0 RZ, [R5+URZ+0x68], RZ ;  /* 0x000068ff05ff49a7 */ /* 0x0001e2000810003f */
[----:B------:R-:W-:Y:S01]  /*4c80*/  IMAD.MOV.U32 R2, RZ, RZ, -0x1 ;  /* 0xffffffffff027424 */ /* 0x000fe200078e00ff */
[----:B0-----:R-:W-:Y:S02]  /*4c90*/  SHF.R.U32.HI R5, RZ, 0x1, R3 ;  /* 0x00000001ff057819 */ /* 0x001fe40000011603 */
[----:B------:R-:W-:-:S03]  /*4ca0*/  SEL R3, RZ, 0x1, !P1 ;  /* 0x00000001ff037807 */ /* 0x000fc60004800000 */
[----:B------:R-:W-:Y:S01]  /*4cb0*/  IMAD R9, R5, -0x3, R4 ;  /* 0xfffffffd05097824 */ /* 0x000fe200078e0204 */
[----:B------:R-:W-:Y:S02]  /*4cc0*/  LOP3.LUT R0, R0, R3, RZ, 0x3c, !PT ;  /* 0x0000000300007212 */ /* 0x000fe400078e3cff */
[----:B------:R-:W-:Y:S02]  /*4cd0*/  PRMT R3, RZ, 0x7610, R3 ;  /* 0x00007610ff037816 */ /* 0x000fe40000000003 */
[----:B------:R-:W-:Y:S02]  /*4ce0*/  @P3 LOP3.LUT R0, R0, 0x1, R5, 0x78, !PT ;  /* 0x0000000100003812 */ /* 0x000fe400078e7805 */
[----:B--2---:R-:W-:-:S04]  /*4cf0*/  IADD3 R18, P4, R18, R20, RZ ;  /* 0x0000001412127210 */ /* 0x004fc80007f9e0ff */
[----:B------:R-:W-:Y:S01]  /*4d00*/  ISETP.GE.U32.AND P1, PT, R18, UR4, PT ;  /* 0x0000000412007c0c */ /* 0x000fe2000bf26070 */
[----:B------:R-:W-:-:S05]  /*4d10*/  IMAD.X R17, R17, 0x1, R23, P4 ;  /* 0x0000000111117824 */ /* 0x000fca00020e0617 */
[----:B------:R-:W-:-:S13]  /*4d20*/  ISETP.GE.U32.AND.EX P1, PT, R17, UR5, PT, P1 ;  /* 0x0000000511007c0c */ /* 0x000fda000bf26110 */
[----:B------:R-:W-:Y:S05]  /*4d30*/  @P1 BRA `(.L_x_116) ;  /* 0x0000000400601947 */ /* 0x000fea0003800000 */
[----:B------:R-:W0:Y:S01]  /*4d40*/  S2R R12, SR_CTAID.X ;  /* 0x00000000000c7919 */ /* 0x000e220000002500 */
[----:B------:R-:W-:Y:S01]  /*4d50*/  ULDC.64 UR4, c[0x0][0x628] ;  /* 0x00018a0000047ab9 */ /* 0x000fe20000000a00 */
[----:B------:R-:W-:Y:S01]  /*4d60*/  ULDC UR7, c[0x0][0x630] ;  /* 0x00018c0000077ab9 */ /* 0x000fe20000000800 */
[----:B------:R-:W-:Y:S01]  /*4d70*/  ISETP.NE.U32.AND P1, PT, RZ, UR4, PT ;  /* 0x00000004ff007c0c */ /* 0x000fe2000bf25070 */
[----:B------:R-:W1:Y:S01]  /*4d80*/  S2R R13, SR_CTAID.Y ;  /* 0x00000000000d7919 */ /* 0x000e620000002600 */
[----:B------:R-:W-:Y:S01]  /*4d90*/  ULDC UR8, c[0x0][0x150] ;  /* 0x0000540000087ab9 */ /* 0x000fe20000000800 */
[----:B------:R-:W-:Y:S01]  /*4da0*/  IMAD.MOV.U32 R2, RZ, RZ, R18 ;  /* 0x000000ffff027224 */ /* 0x000fe200078e0012 */
[----:B------:R-:W-:Y:S01]  /*4db0*/  ISETP.NE.AND.EX P1, PT, RZ, UR5, PT, P1 ;  /* 0x00000005ff007c0c */ /* 0x000fe2000bf25310 */
[----:B------:R-:W-:Y:S01]  /*4dc0*/  IMAD.MOV.U32 R3, RZ, RZ, R17 ;  /* 0x000000ffff037224 */ /* 0x000fe200078e0011 */
[----:B0-----:R-:W-:-:S11]  /*4dd0*/  I2FP.F32.U32 R14, R12 ;  /* 0x0000000c000e7245 */ /* 0x001fd60000201000 */
[----:B------:R-:W-:Y:S05]  /*4de0*/  @!P1 BRA `(.L_x_117) ;  /* 0x0000000000289947 */ /* 0x000fea0003800000 */
[----:B------:R-:W-:Y:S02]  /*4df0*/  ULDC UR6, c[0x0][0x634] ;  /* 0x00018d0000067ab9 */ /* 0x000fe40000000800 */
[----:B------:R-:W-:-:S05]  /*4e00*/  IADD3 R3, P1, R18, UR6, RZ ;  /* 0x0000000612037c10 */ /* 0x000fca000ff3e0ff */
[----:B------:R-:W-:-:S04]  /*4e10*/  IMAD.X R11, RZ, RZ, R17, P1 ;  /* 0x000000ffff0b7224 */ /* 0x000fc800008e0611 */
[----:B------:R-:W-:-:S04]  /*4e20*/  IMAD.WIDE.U32 R4, R11, UR4, RZ ;  /* 0x000000040b047c25 */ /* 0x000fc8000f8e00ff */
[----:B------:R-:W-:-:S04]  /*4e30*/  IMAD.WIDE.U32 R4, P1, R3, UR5, R4 ;  /* 0x0000000503047c25 */ /* 0x000fc8000f820004 */
[----:B------:R-:W-:-:S04]  /*4e40*/  IMAD.WIDE.U32 R2, R3, UR4, RZ ;  /* 0x0000000403027c25 */ /* 0x000fc8000f8e00ff */
[----:B------:R-:W-:Y:S01]  /*4e50*/  IMAD.MOV.U32 R2, RZ, RZ, R5 ;  /* 0x000000ffff027224 */ /* 0x000fe200078e0005 */
[----:B------:R-:W-:Y:S01]  /*4e60*/  IADD3 RZ, P3, R3, R4, RZ ;  /* 0x0000000403ff7210 */ /* 0x000fe20007f7e0ff */
[----:B------:R-:W-:-:S04]  /*4e70*/  IMAD.X R3, RZ, RZ, RZ, P1 ;  /* 0x000000ffff037224 */ /* 0x000fc800008e06ff */
[----:B------:R-:W-:-:S08]  /*4e80*/  IMAD.WIDE.U32.X R2, R11, UR5, R2, P3 ;  /* 0x000000050b027c25 */ /* 0x000fd000098e0402 */
.L_x_117:
[----:B------:R-:W0:Y:S01]  /*4e90*/  LDC R21, c[0x0][0x65c] ;  /* 0x00019700ff157b82 */ /* 0x000e220000000800 */
[--C-:B------:R-:W-:Y:S01]  /*4ea0*/  SHF.R.U64 R11, R2, UR7, R3.reuse ;  /* 0x00000007020b7c19 */ /* 0x100fe20008001203 */
[----:B------:R-:W-:Y:S01]  /*4eb0*/  FMUL R14, R14, UR8 ;  /* 0x000000080e0e7c20 */ /* 0x000fe20008400000 */
[----:B------:R-:W-:Y:S01]  /*4ec0*/  SHF.R.U32.HI R2, RZ, UR7, R3 ;  /* 0x00000007ff027c19 */ /* 0x000fe20008011603 */
[----:B------:R-:W-:Y:S01]  /*4ed0*/  ULDC UR6, c[0x0][0x154] ;  /* 0x0000550000067ab9 */ /* 0x000fe20000000800 */
[----:B------:R-:W-:Y:S01]  /*4ee0*/  IADD3 R15, P1, RZ, -R11, RZ ;  /* 0x8000000bff0f7210 */ /* 0x000fe20007f3e0ff */
[----:B------:R-:W-:Y:S01]  /*4ef0*/  ULDC.64 UR4, c[0x0][0x620] ;  /* 0x0001880000047ab9 */ /* 0x000fe20000000a00 */
[----:B-1----:R-:W-:Y:S01]  /*4f00*/  I2FP.F32.U32 R3, R13 ;  /* 0x0000000d00037245 */ /* 0x002fe20000201000 */
[----:B------:R-:W1:Y:S01]  /*4f10*/  LDC R19, c[0x0][0x144] ;  /* 0x00005100ff137b82 */ /* 0x000e620000000800 */
[----:B------:R-:W2:Y:S01]  /*4f20*/  F2I.U32.TRUNC.NTZ R14, R14 ;  /* 0x0000000e000e7305 */ /* 0x000ea2000020f000 */
[----:B------:R-:W-:-:S02]  /*4f30*/  IMAD.X R2, RZ, RZ, ~R2, P1 ;  /* 0x000000ffff027224 */ /* 0x000fc400008e0e02 */
[----:B------:R-:W-:Y:S01]  /*4f40*/  FMUL R4, R3, UR6 ;  /* 0x0000000603047c20 */ /* 0x000fe20008400000 */
[----:B------:R-:W-:Y:S01]  /*4f50*/  IMAD.MOV.U32 R3, RZ, RZ, R17 ;  /* 0x000000ffff037224 */ /* 0x000fe200078e0011 */
[----:B------:R-:W-:Y:S01]  /*4f60*/  ULDC.64 UR6, c[0x0][0x640] ;  /* 0x0001900000067ab9 */ /* 0x000fe20000000a00 */
[----:B------:R-:W-:Y:S01]  /*4f70*/  IMAD R2, R2, UR4, RZ ;  /* 0x0000000402027c24 */ /* 0x000fe2000f8e02ff */
[----:B------:R-:W4:Y:S01]  /*4f80*/  LDC R20, c[0x0][0x148] ;  /* 0x00005200ff147b82 */ /* 0x000f220000000800 */
[----:B------:R-:W-:Y:S01]  /*4f90*/  ISETP.NE.U32.AND P1, PT, RZ, UR6, PT ;  /* 0x00000006ff007c0c */ /* 0x000fe2000bf25070 */
[----:B------:R-:W3:Y:S01]  /*4fa0*/  F2I.U32.TRUNC.NTZ R4, R4 ;  /* 0x0000000400047305 */ /* 0x000ee2000020f000 */
[----:B------:R-:W-:Y:S02]  /*4fb0*/  IMAD R5, R15, UR5, R2 ;  /* 0x000000050f057c24 */ /* 0x000fe4000f8e0202 */
[----:B------:R-:W-:Y:S01]  /*4fc0*/  IMAD.MOV.U32 R2, RZ, RZ, R18 ;  /* 0x000000ffff027224 */ /* 0x000fe200078e0012 */
[----:B------:R-:W-:-:S02]  /*4fd0*/  ISETP.NE.AND.EX P1, PT, RZ, UR7, PT, P1 ;  /* 0x00000007ff007c0c */ /* 0x000fc4000bf25310 */
[----:B0-----:R-:W-:Y:S01]  /*4fe0*/  ISETP.NE.AND P4, PT, R21, 0x1, PT ;  /* 0x000000011500780c */ /* 0x001fe20003f85270 */
[----:B------:R-:W-:Y:S01]  /*4ff0*/  IMAD.WIDE.U32 R2, R15, UR4, R2 ;  /* 0x000000040f027c25 */ /* 0x000fe2000f8e0002 */
[----:B------:R-:W-:-:S03]  /*5000*/  ULDC UR4, c[0x0][0x618] ;  /* 0x0001860000047ab9 */ /* 0x000fc60000000800 */
[----:B--2---:R-:W-:Y:S02]  /*5010*/  IMAD.MOV R14, RZ, RZ, -R14 ;  /* 0x000000ffff0e7224 */ /* 0x004fe400078e0a0e */
[----:B------:R-:W-:Y:S02]  /*5020*/  IMAD.IADD R3, R3, 0x1, R5 ;  /* 0x0000000103037824 */ /* 0x000fe400078e0205 */
[----:B-1----:R-:W-:-:S03]  /*5030*/  IMAD R12, R19, R14, R12 ;  /* 0x0000000e130c7224 */ /* 0x002fc600078e020c */
[--C-:B------:R-:W-:Y:S01]  /*5040*/  SHF.R.U64 R14, R2, UR4, R3.reuse ;  /* 0x00000004020e7c19 */ /* 0x100fe20008001203 */
[----:B---3--:R-:W-:Y:S01]  /*5050*/  IMAD.MOV R2, RZ, RZ, -R4 ;  /* 0x000000ffff027224 */ /* 0x008fe200078e0a04 */
[----:B------:R-:W-:Y:S01]  /*5060*/  SHF.R.U32.HI R3, RZ, UR4, R3 ;  /* 0x00000004ff037c19 */ /* 0x000fe20008011603 */
[----:B------:R-:W-:Y:S02]  /*5070*/  ULDC UR4, c[0x0][0x608] ;  /* 0x0001820000047ab9 */ /* 0x000fe40000000800 */
[----:B----4-:R-:W-:Y:S01]  /*5080*/  @P4 IMAD R12, R20, R2, R13 ;  /* 0x00000002140c4224 */ /* 0x010fe200078e020d */
[--C-:B------:R-:W-:Y:S02]  /*5090*/  SHF.R.U64 R19, R14, UR4, R3.reuse ;  /* 0x000000040e137c19 */ /* 0x100fe40008001203 */
[----:B------:R-:W-:Y:S01]  /*50a0*/  SHF.R.U32.HI R2, RZ, UR4, R3 ;  /* 0x00000004ff027c19 */ /* 0x000fe20008011603 */
[----:B------:R-:W-:-:S03]  /*50b0*/  ULDC UR4, c[0x0][0x658] ;  /* 0x0001960000047ab9 */ /* 0x000fc60000000800 */
[--C-:B------:R-:W-:Y:S02]  /*50c0*/  SHF.R.U64 R13, R19, UR4, R2.reuse ;  /* 0x00000004130d7c19 */ /* 0x100fe40008001202 */
[----:B------:R-:W-:-:S03]  /*50d0*/  SHF.R.U32.HI R2, RZ, UR4, R2 ;  /* 0x00000004ff027c19 */ /* 0x000fc60008011602 */
[----:B------:R-:W-:Y:S02]  /*50e0*/  IMAD.MOV.U32 R4, RZ, RZ, R13 ;  /* 0x000000ffff047224 */ /* 0x000fe400078e000d */
[----:B------:R-:W-:Y:S01]  /*50f0*/  IMAD.MOV.U32 R3, RZ, RZ, R2 ;  /* 0x000000ffff037224 */ /* 0x000fe200078e0002 */
[----:B------:R-:W-:Y:S06]  /*5100*/  @!P1 BRA `(.L_x_118) ;  /* 0x00000000002c9947 */ /* 0x000fec0003800000 */
        /* <DEDUP_REMOVED lines=9> */
[----:B------:R-:W-:-:S04]  /*51a0*/  IMAD.WIDE.U32.X R2, R15, UR7, R2, P3 ;  /* 0x000000070f027c25 */ /* 0x000fc800098e0402 */
[----:B------:R-:W-:-:S07]  /*51b0*/  IMAD.MOV.U32 R4, RZ, RZ, R2 ;  /* 0x000000ffff047224 */ /* 0x000fce00078e0002 */
.L_x_118:
[----:B------:R-:W-:Y:S01]  /*51c0*/  ULDC UR4, c[0x0][0x648] ;  /* 0x0001920000047ab9 */ /* 0x000fe20000000800 */
[----:B------:R-:W-:Y:S01]  /*51d0*/  LOP3.LUT R2, R19, UR15, RZ, 0xc0, !PT ;  /* 0x0000000f13027c12 */ /* 0x000fe2000f8ec0ff */
[----:B------:R-:W-:Y:S01]  /*51e0*/  ULDC UR5, c[0x0][0x610] ;  /* 0x0001840000057ab9 */ /* 0x000fe20000000800 */
[----:B------:R-:W-:Y:S01]  /*51f0*/  SHF.R.U64 R3, R4, UR4, R3 ;  /* 0x0000000404037c19 */ /* 0x000fe20008001203 */
[----:B------:R-:W-:Y:S01]  /*5200*/  ULDC UR4, c[0x0][0x638] ;  /* 0x00018e0000047ab9 */ /* 0x000fe20000000800 */
[----:B------:R-:W-:-:S03]  /*5210*/  LOP3.LUT R14, R14, UR14, RZ, 0xc0, !PT ;  /* 0x0000000e0e0e7c12 */ /* 0x000fc6000f8ec0ff */
[----:B------:R-:W-:Y:S02]  /*5220*/  IMAD.MOV R4, RZ, RZ, -R3 ;  /* 0x000000ffff047224 */ /* 0x000fe400078e0a03 */
[----:B------:R-:W-:Y:S02]  /*5230*/  IMAD R3, R3, UR16, R2 ;  /* 0x0000001003037c24 */ /* 0x000fe4000f8e0202 */
[----:B------:R-:W-:Y:S01]  /*5240*/  IMAD R13, R4, UR4, R13 ;  /* 0x00000004040d7c24 */ /* 0x000fe2000f8e020d */
[----:B------:R-:W-:Y:S01]  /*5250*/  ULDC UR4, c[0x0][0x600] ;  /* 0x0001800000047ab9 */ /* 0x000fe20000000800 */
[----:B------:R-:W-:Y:S02]  /*5260*/  IMAD R12, R3, UR5, R12 ;  /* 0x00000005030c7c24 */ /* 0x000fe4000f8e020c */
[----:B------:R-:W-:Y:S02]  /*5270*/  IMAD R13, R13, UR4, R14 ;  /* 0x000000040d0d7c24 */ /* 0x000fe4000f8e020e */
[----:B------:R-:W-:-:S02]  /*5280*/  IMAD.MOV.U32 R3, RZ, RZ, 0x1 ;  /* 0x00000001ff037424 */ /* 0x000fc400078e00ff */
[----:B------:R-:W-:Y:S01]  /*5290*/  IMAD.MOV.U32 R2, RZ, RZ, R11 ;  /* 0x000000ffff027224 */ /* 0x000fe200078e000b */
[----:B------:R-:W-:Y:S02]  /*52a0*/  SEL R22, R13, R12, !P4 ;  /* 0x0000000c0d167207 */ /* 0x000fe40006000000 */
[----:B------:R-:W-:-:S07]  /*52b0*/  SEL R19, R12, R13, !P4 ;  /* 0x0000000d0c137207 */ /* 0x000fce0006000000 */
.L_x_116:
[----:B------:R-:W-:Y:S05]  /*52c0*/  BSYNC B1 ;  /* 0x0000000000017941 */ /* 0x000fea0003800000 */
.L_x_115:
[----:B------:R-:W-:-:S13]  /*52d0*/  LOP3.LUT P1, RZ, R3, 0xff, RZ, 0xc0, !PT ;  /* 0x000000ff03ff7812 */ /* 0x000fda000782c0ff */
[----:B------:R-:W-:Y:S05]  /*52e0*/  @P1 BRA `(.L_x_119) ;  /* 0xfffffff4001c1947 */ /* 0x000fea000383ffff */
[----:B------:R-:W-:Y:S05]  /*52f0*/  BSYNC B0 ;  /* 0x0000000000007941 */ /* 0x000fea0003800000 */
.L_x_107:
[----:B------:R-:W-:-:S03]  /*5300*/  UMOV UR4, 0xffffffff ;  /* 0xffffffff00047882 */ /* 0x000fc60000000000 */
[----:B------:R-:W-:Y:S05]  /*5310*/  BRA.DIV UR4, `(.L_x_120) ;  /* 0x00000006041c7947 */ /* 0x000fea000b800000 */
[----:B------:R-:W-:-:S13]  /*5320*/  ELECT P6, URZ, PT ;  /* 0x00000000003f782f */ /* 0x000fda00038c0000 */
.L_x_135:
[----:B------:R-:W-:Y:S04]  /*5330*/  BSSY B0, `(.L_x_121) ;  /* 0x0000022000007945 */ /* 0x000fe80003800000 */
[----:B------:R-:W-:Y:S05]  /*5340*/  @!P6 BRA `(.L_x_122) ;  /* 0x000000000080e947 */ /* 0x000fea0003800000 */
[----:B------:R-:W-:-:S04]  /*5350*/  LOP3.LUT R16, R16, 0x2, RZ, 0xfc, !PT ;  /* 0x0000000210107812 */ /* 0x000fc800078efcff */
[----:B------:R-:W-:-:S13]  /*5360*/  ISETP.NE.AND P0, PT, R16, 0x3, PT ;  /* 0x000000031000780c */ /* 0x000fda0003f05270 */
[----:B------:R-:W-:Y:S05]  /*5370*/  @!P0 BRA `(.L_x_123) ;  /* 0x0000000000048947 */ /* 0x000fea0003800000 */
[----:B------:R-:W-:Y:S01]  /*5380*/  BPT.TRAP 0x1 ;  /* 0x000000040000795c */ /* 0x000fe20000300000 */
.L_x_123:
[----:B------:R-:W0:Y:S01]  /*5390*/  S2R R3, SR_CgaCtaId ;  /* 0x0000000000037919 */ /* 0x000e220000008800 */
[----:B------:R-:W-:Y:S02]  /*53a0*/  MOV R2, 0x400 ;  /* 0x0000040000027802 */ /* 0x000fe40000000f00 */
[----:B------:R-:W-:Y:S02]  /*53b0*/  SHF.L.U32 R4, R0, 0x1f, RZ ;  /* 0x0000001f00047819 */ /* 0x000fe400000006ff */
[----:B0-----:R-:W-:-:S05]  /*53c0*/  LEA R2, R3, R2, 0x18 ;  /* 0x0000000203027211 */ /* 0x001fca00078ec0ff */
[----:B------:R-:W-:-:S04]  /*53d0*/  VIADD R2, R2, 0x18 ;  /* 0x0000001802027836 */ /* 0x000fc80000000000 */
[C---:B------:R-:W-:Y:S02]  /*53e0*/  IMAD R7, R9.reuse, 0x8, R2 ;  /* 0x0000000809077824 */ /* 0x040fe400078e0202 */
[----:B------:R-:W-:Y:S02]  /*53f0*/  VIADD R9, R9, 0x1 ;  /* 0x0000000109097836 */ /* 0x000fe40000000000 */
[----:B------:R-:W0:Y:S03]  /*5400*/  SYNCS.PHASECHK.TRANS64.TRYWAIT P0, [R7+URZ], R4 ;  /* 0x00000004070075a7 */ /* 0x000e26000800017f */
[----:B------:R-:W-:-:S04]  /*5410*/  ISETP.NE.AND P1, PT, R9, 0x3, PT ;  /* 0x000000030900780c */ /* 0x000fc80003f25270 */
[----:B------:R-:W-:Y:S02]  /*5420*/  SEL R3, RZ, 0x1, P1 ;  /* 0x00000001ff037807 */ /* 0x000fe40000800000 */
[----:B------:R-:W-:Y:S02]  /*5430*/  SEL R9, R9, RZ, P1 ;  /* 0x000000ff09097207 */ /* 0x000fe40000800000 */
[----:B------:R-:W-:-:S03]  /*5440*/  LOP3.LUT R11, R0, R3, RZ, 0x3c, !PT ;  /* 0x00000003000b7212 */ /* 0x000fc600078e3cff */
[----:B------:R-:W-:Y:S01]  /*5450*/  IMAD R6, R9, 0x8, R2 ;  /* 0x0000000809067824 */ /* 0x000fe200078e0202 */
[----:B------:R-:W-:Y:S01]  /*5460*/  SHF.L.U32 R5, R11, 0x1f, RZ ;  /* 0x0000001f0b057819 */ /* 0x000fe200000006ff */
[----:B0-----:R-:W-:Y:S06]  /*5470*/  @!P0 BRA `(.L_x_124) ;  /* 0x0000000000e48947 */ /* 0x001fec0003800000 */
.L_x_136:
[----:B------:R-:W1:Y:S01]  /*5480*/  SYNCS.PHASECHK.TRANS64.TRYWAIT P0, [R6+URZ], R5 ;  /* 0x00000005060075a7 */ /* 0x000e62000800017f */
[----:B------:R-:W-:-:S05]  /*5490*/  VIADD R0, R9, 0x1 ;  /* 0x0000000109007836 */ /* 0x000fca0000000000 */
[----:B------:R-:W-:-:S04]  /*54a0*/  ISETP.NE.AND P1, PT, R0, 0x3, PT ;  /* 0x000000030000780c */ /* 0x000fc80003f25270 */
[----:B0-----:R-:W-:Y:S02]  /*54b0*/  SEL R4, RZ, 0x1, P1 ;  /* 0x00000001ff047807 */ /* 0x001fe40000800000 */
[----:B------:R-:W-:Y:S02]  /*54c0*/  SEL R3, R0, RZ, P1 ;  /* 0x000000ff00037207 */ /* 0x000fe40000800000 */
[----:B------:R-:W-:Y:S01]  /*54d0*/  LOP3.LUT R0, R11, R4, RZ, 0x3c, !PT ;  /* 0x000000040b007212 */ /* 0x000fe200078e3cff */
[----:B-1----:R-:W-:Y:S06]  /*54e0*/  @!P0 BRA `(.L_x_125) ;  /* 0x0000000000dc8947 */ /* 0x002fec0003800000 */
.L_x_137:
[----:B------:R-:W-:Y:S01]  /*54f0*/  IMAD R3, R3, 0x8, R2 ;  /* 0x0000000803037824 */ /* 0x000fe200078e0202 */
[----:B------:R-:W-:-:S07]  /*5500*/  SHF.L.U32 R0, R0, 0x1f, RZ ;  /* 0x0000001f00007819 */ /* 0x000fce00000006ff */
.L_x_126:
[----:B-1----:R1:W2:Y:S02]  /*5510*/  SYNCS.PHASECHK.TRANS64.TRYWAIT P0, [R3+URZ], R0 ;  /* 0x00000000030075a7 */ /* 0x0022a4000800017f */
[----:B--2---:R-:W-:Y:S05]  /*5520*/  @!P0 NANOSLEEP.SYNCS 0x989680 ;  /* 0x009896800000895d */ /* 0x004fea0003900000 */
[----:B------:R-:W2:Y:S02]  /*5530*/  @!P0 SYNCS.PHASECHK.TRANS64 P0, [R3+URZ], R0 ;  /* 0x00000000030085a7 */ /* 0x000ea4000800007f */
[----:B--2---:R-:W-:Y:S05]  /*5540*/  @!P0 BRA `(.L_x_126) ;  /* 0xfffffffc00f08947 */ /* 0x004fea000383ffff */
.L_x_122:
[----:B------:R-:W-:Y:S05]  /*5550*/  BSYNC B0 ;  /* 0x0000000000007941 */ /* 0x000fea0003800000 */
.L_x_121:
[----:B------:R-:W-:Y:S05]  /*5560*/  EXIT ;  /* 0x000000000000794d */ /* 0x000fea0003800000 */
.L_x_19:
[----:B-1----:R1:W2:Y:S02]  /*5570*/  SYNCS.PHASECHK.TRANS64.TRYWAIT P0, [R64+URZ], R3 ;  /* 0x00000003400075a7 */ /* 0x0022a4000800017f */
[----:B--2---:R-:W-:Y:S05]  /*5580*/  @!P0 NANOSLEEP.SYNCS 0x989680 ;  /* 0x009896800000895d */ /* 0x004fea0003900000 */
[----:B------:R-:W2:Y:S02]  /*5590*/  @!P0 SYNCS.PHASECHK.TRANS64 P0, [R64+URZ], R3 ;  /* 0x00000003400085a7 */ /* 0x000ea4000800007f */
[----:B--2---:R-:W-:Y:S05]  /*55a0*/  @!P0 BRA `(.L_x_19) ;  /* 0xfffffffc00f08947 */ /* 0x004fea000383ffff */
[----:B------:R-:W-:Y:S05]  /*55b0*/  BRA `(.L_x_127) ;  /* 0xffffffc000407947 */ /* 0x000fea000383ffff */
.L_x_24:
[----:B--2---:R2:W3:Y:S02]  /*55c0*/  SYNCS.PHASECHK.TRANS64.TRYWAIT P1, [R3+URZ], R0 ;  /* 0x00000000030075a7 */ /* 0x0044e4000802017f */
[----:B---3--:R-:W-:Y:S05]  /*55d0*/  @!P1 NANOSLEEP.SYNCS 0x989680 ;  /* 0x009896800000995d */ /* 0x008fea0003900000 */
[----:B------:R-:W3:Y:S02]  /*55e0*/  @!P1 SYNCS.PHASECHK.TRANS64 P1, [R3+URZ], R0 ;  /* 0x00000000030095a7 */ /* 0x000ee4000802007f */
[----:B---3--:R-:W-:Y:S05]  /*55f0*/  @!P1 BRA `(.L_x_24) ;  /* 0xfffffffc00f09947 */ /* 0x008fea000383ffff */
[----:B------:R-:W-:Y:S05]  /*5600*/  BRA `(.L_x_23) ;  /* 0xffffffc000a87947 */ /* 0x000fea000383ffff */
.L_x_29:
[----:B--2---:R-:W-:-:S04]  /*5610*/  IMAD.U32 R5, RZ, RZ, UR4 ;  /* 0x00000004ff057e24 */ /* 0x004fc8000f8e00ff */
[----:B------:R2:W3:Y:S03]  /*5620*/  SYNCS.PHASECHK.TRANS64.TRYWAIT P1, [R5+URZ], R4 ;  /* 0x00000004050075a7 */ /* 0x0004e6000802017f */
[----:B---3--:R-:W-:Y:S05]  /*5630*/  @!P1 NANOSLEEP.SYNCS 0x989680 ;  /* 0x009896800000995d */ /* 0x008fea0003900000 */
[----:B------:R-:W3:Y:S02]  /*5640*/  @!P1 SYNCS.PHASECHK.TRANS64 P1, [R5+URZ], R4 ;  /* 0x00000004050095a7 */ /* 0x000ee4000802007f */
[----:B---3--:R-:W-:Y:S05]  /*5650*/  @!P1 BRA `(.L_x_29) ;  /* 0xfffffffc00ec9947 */ /* 0x008fea000383ffff */
[----:B------:R-:W-:Y:S05]  /*5660*/  BRA `(.L_x_28) ;  /* 0xffffffc400607947 */ /* 0x000fea000383ffff */
.L_x_35:
[----:B-1----:R1:W2:Y:S02]  /*5670*/  SYNCS.PHASECHK.TRANS64.TRYWAIT P0, [R64+URZ+0x10], R3 ;  /* 0x00001003400075a7 */ /* 0x0022a4000800017f */
[----:B--2---:R-:W-:Y:S05]  /*5680*/  @!P0 NANOSLEEP.SYNCS 0x989680 ;  /* 0x009896800000895d */ /* 0x004fea0003900000 */
[----:B------:R-:W2:Y:S02]  /*5690*/  @!P0 SYNCS.PHASECHK.TRANS64 P0, [R64+URZ+0x10], R3 ;  /* 0x00001003400085a7 */ /* 0x000ea4000800007f */
[----:B--2---:R-:W-:Y:S05]  /*56a0*/  @!P0 BRA `(.L_x_35) ;  /* 0xfffffffc00f08947 */ /* 0x004fea000383ffff */
[----:B------:R-:W-:Y:S05]  /*56b0*/  BRA `(.L_x_128) ;  /* 0xffffffc800ac7947 */ /* 0x000fea000383ffff */
.L_x_108:
[----:B------:R-:W-:Y:S01]  /*56c0*/  BSSY B1, `(.L_x_129) ;  /* 0x0000006000017945 */ /* 0x000fe20003800000 */
[----:B------:R-:W-:-:S07]  /*56d0*/  IMAD.MOV.U32 R15, RZ, RZ, -0x1 ;  /* 0xffffffffff0f7424 */ /* 0x000fce00078e00ff */
[----:B---3-5:R-:W-:Y:S05]  /*56e0*/  WARPSYNC.COLLECTIVE R15, `(.L_x_130) ;  /* 0x000000000f0c7348 */ /* 0x028fea0003c00000 */
[----:B------:R-:W-:Y:S02]  /*56f0*/  ELECT P6, UR62, PT ;  /* 0x00000000003e782f */ /* 0x000fe400038c0000 */
[----:B------:R-:W-:Y:S01]  /*5700*/  MOV R14, UR62 ;  /* 0x0000003e000e7c02 */ /* 0x000fe20008000f00 */
[----:B---3-5:R-:W-:Y:S10]  /*5710*/  ENDCOLLECTIVE ;  /* 0x000000000000791b */ /* 0x028ff40003800000 */
.L_x_130:
[----:B------:R-:W-:Y:S05]  /*5720*/  BSYNC B1 ;  /* 0x0000000000017941 */ /* 0x000fea0003800000 */
.L_x_129:
[----:B------:R-:W-:Y:S05]  /*5730*/  BRA `(.L_x_131) ;  /* 0xfffffff000147947 */ /* 0x000fea000383ffff */
.L_x_111:
[----:B0-----:R0:W1:Y:S02]  /*5740*/  SYNCS.PHASECHK.TRANS64.TRYWAIT P1, [R13+URZ+0x18], R4 ;  /* 0x000018040d0075a7 */ /* 0x001064000802017f */
[----:B-1----:R-:W-:Y:S05]  /*5750*/  @!P1 NANOSLEEP.SYNCS 0x989680 ;  /* 0x009896800000995d */ /* 0x002fea0003900000 */
[----:B------:R-:W1:Y:S02]  /*5760*/  @!P1 SYNCS.PHASECHK.TRANS64 P1, [R13+URZ+0x18], R4 ;  /* 0x000018040d0095a7 */ /* 0x000e64000802007f */
[----:B-1----:R-:W-:Y:S05]  /*5770*/  @!P1 BRA `(.L_x_111) ;  /* 0xfffffffc00f09947 */ /* 0x002fea000383ffff */
[----:B------:R-:W-:Y:S05]  /*5780*/  BRA `(.L_x_132) ;  /* 0xfffffff000507947 */ /* 0x000fea000383ffff */
.L_x_120:
[----:B------:R-:W-:Y:S01]  /*5790*/  BSSY B0, `(.L_x_133) ;  /* 0x0000006000007945 */ /* 0x000fe20003800000 */
[----:B------:R-:W-:-:S07]  /*57a0*/  IMAD.MOV.U32 R15, RZ, RZ, -0x1 ;  /* 0xffffffffff0f7424 */ /* 0x000fce00078e00ff */
[----:B---3-5:R-:W-:Y:S05]  /*57b0*/  WARPSYNC.COLLECTIVE R15, `(.L_x_134) ;  /* 0x000000000f0c7348 */ /* 0x028fea0003c00000 */
[----:B------:R-:W-:Y:S02]  /*57c0*/  ELECT P6, UR62, PT ;  /* 0x00000000003e782f */ /* 0x000fe400038c0000 */
[----:B------:R-:W-:Y:S01]  /*57d0*/  MOV R14, UR62 ;  /* 0x0000003e000e7c02 */ /* 0x000fe20008000f00 */
[----:B---3-5:R-:W-:Y:S10]  /*57e0*/  ENDCOLLECTIVE ;  /* 0x000000000000791b */ /* 0x028ff40003800000 */
.L_x_134:
[----:B------:R-:W-:Y:S05]  /*57f0*/  BSYNC B0 ;  /* 0x0000000000007941 */ /* 0x000fea0003800000 */
.L_x_133:
[----:B------:R-:W-:Y:S05]  /*5800*/  BRA `(.L_x_135) ;  /* 0xfffffff800c87947 */ /* 0x000fea000383ffff */
.L_x_124:
[----:B0-----:R0:W1:Y:S02]  /*5810*/  SYNCS.PHASECHK.TRANS64.TRYWAIT P0, [R7+URZ], R4 ;  /* 0x00000004070075a7 */ /* 0x001064000800017f */
[----:B-1----:R-:W-:Y:S05]  /*5820*/  @!P0 NANOSLEEP.SYNCS 0x989680 ;  /* 0x009896800000895d */ /* 0x002fea0003900000 */
[----:B------:R-:W1:Y:S02]  /*5830*/  @!P0 SYNCS.PHASECHK.TRANS64 P0, [R7+URZ], R4 ;  /* 0x00000004070085a7 */ /* 0x000e64000800007f */
[----:B-1----:R-:W-:Y:S05]  /*5840*/  @!P0 BRA `(.L_x_124) ;  /* 0xfffffffc00f08947 */ /* 0x002fea000383ffff */
[----:B------:R-:W-:Y:S05]  /*5850*/  BRA `(.L_x_136) ;  /* 0xfffffffc00087947 */ /* 0x000fea000383ffff */
.L_x_125:
[----:B0-----:R0:W1:Y:S02]  /*5860*/  SYNCS.PHASECHK.TRANS64.TRYWAIT P0, [R6+URZ], R5 ;  /* 0x00000005060075a7 */ /* 0x001064000800017f */
[----:B-1----:R-:W-:Y:S05]  /*5870*/  @!P0 NANOSLEEP.SYNCS 0x989680 ;  /* 0x009896800000895d */ /* 0x002fea0003900000 */
[----:B------:R-:W1:Y:S02]  /*5880*/  @!P0 SYNCS.PHASECHK.TRANS64 P0, [R6+URZ], R5 ;  /* 0x00000005060085a7 */ /* 0x000e64000800007f */
[----:B-1----:R-:W-:Y:S05]  /*5890*/  @!P0 BRA `(.L_x_125) ;  /* 0xfffffffc00f08947 */ /* 0x002fea000383ffff */
[----:B------:R-:W-:Y:S05]  /*58a0*/  BRA `(.L_x_137) ;  /* 0xfffffffc00107947 */ /* 0x000fea000383ffff */
.L_x_138:
[----:B------:R-:W-:-:S00]  /*58b0*/  BRA `(.L_x_138) ;  /* 0xfffffffc00fc7947 */ /* 0x000fc0000383ffff */
[----:B------:R-:W-:-:S00]  /*58c0*/  NOP ;  /* 0x0000000000007918 */ /* 0x000fc00000000000 */
        /* <DEDUP_REMOVED lines=11> */
.L_x_139:


//--------------------- .nv.global.init           --------------------------
	.section	.nv.global.init,"aw",@progbits
.nv.global.init:
	.type		$str$22,@object
	.size		$str$22,($str$23 - $str$22)
$str$22:
        /*0000*/ 	.byte	0x6b, 0x5f, 0x74, 0x69, 0x6c, 0x65, 0x5f, 0x63, 0x6f, 0x75, 0x6e, 0x74, 0x20, 0x3e, 0x3d, 0x20
        /*0010*/ 	.byte	0x31, 0x00
	.type		$str$23,@object
	.size		$str$23,(__unnamed_1 - $str$23)
$str$23:
        /*0012*/ 	.byte	0x2f, 0x74, 0x6d, 0x70, 0x2f, 0x63, 0x75, 0x74, 0x6c, 0x61, 0x73, 0x73, 0x5f, 0x73, 0x77, 0x65
        /*0022*/ 	.byte	0x65, 0x70, 0x5f, 0x73, 0x72, 0x63, 0x2f, 0x69, 0x6e, 0x63, 0x6c, 0x75, 0x64, 0x65, 0x2f, 0x63
        /*0032*/ 	.byte	0x75, 0x74, 0x6c, 0x61, 0x73, 0x73, 0x2f, 0x67, 0x65, 0x6d, 0x6d, 0x2f, 0x63, 0x6f, 0x6c, 0x6c
        /*0042*/ 	.byte	0x65, 0x63, 0x74, 0x69, 0x76, 0x65, 0x2f, 0x73, 0x6d, 0x39, 0x30, 0x5f, 0x6d, 0x6d, 0x61, 0x5f
        /*0052*/ 	.byte	0x74, 0x6d, 0x61, 0x5f, 0x67, 0x6d, 0x6d, 0x61, 0x5f, 0x73, 0x73, 0x5f, 0x77, 0x61, 0x72, 0x70
        /*0062*/ 	.byte	0x73, 0x70, 0x65, 0x63, 0x69, 0x61, 0x6c, 0x69, 0x7a, 0x65, 0x64, 0x2e, 0x68, 0x70, 0x70, 0x00
	.type		__unnamed_1,@object
	.size		__unnamed_1,(.L_0 - __unnamed_1)
__unnamed_1:
        /*0072*/ 	.byte	0x76, 0x6f, 0x69, 0x64, 0x20, 0x63, 0x75, 0x74, 0x6c, 0x61, 0x73, 0x73, 0x3a, 0x3a, 0x67, 0x65
        /* <DEDUP_REMOVED lines=172> */
        /*0b42*/ 	.byte	0x6e, 0x74, 0x69, 0x74, 0x79, 0x5d, 0x00
.L_0:


//--------------------- .nv.shared._ZN7cutlass13device_kernelINS_4gemm6kernel13GemmUniversalIN4cute5tupleIJiiiiEEENS1_10collective13CollectiveMmaINS1_34MainloopSm90TmaGmmaWarpSpecializedILi3ENS5_IJNS4_1CILi1EEENSA_ILi2EEESB_EEENS1_32KernelTmaWarpSpecializedPingpongEEENS5_IJNSA_ILi64EEESG_NSA_ILi128EEEEEEaNS5_IJlSB_lEEEaSJ_NS4_8TiledMMAINS4_8MMA_AtomIJNS4_4SM904GMMA26MMA_64x64x32_S32S8S8_SS_TNEEEENS4_6LayoutINS5_IJSB_SB_SB_EEENS5_IJNSA_ILi0EEESS_SS_EEEEENS5_IJNS4_10UnderscoreESV_SV_EEEEENS4_23SM90_TMA_LOAD_MULTICASTENS4_14ComposedLayoutINS4_7SwizzleILi3ELi4ELi3EEENS4_18smem_ptr_flag_bitsILi8EEENSQ_INS5_IJNSA_ILi8EEESH_EEENS5_IJSH_SB_EEEEEEEvNS4_8identityENS4_13SM90_TMA_LOADES18_vS19_EENS_8epilogue10collective6detail29Sm90TmaWarpSpecializedAdapterINS1D_15DefaultEpilogueIaSJ_SJ_NS1C_6thread17LinearCombinationIaLi1EiiLNS1H_9ScaleType4KindE0ELNS_15FloatRoundStyleE2EaEENS1_15EpilogueDefaultEEEEEvvEEEEvNT_6ParamsE --------------------------
	.section	.nv.shared._ZN7cutlass13device_kernelINS_4gemm6kernel13GemmUniversalIN4cute5tupleIJiiiiEEENS1_10collective13CollectiveMmaINS1_34MainloopSm90TmaGmmaWarpSpecializedILi3ENS5_IJNS4_1CILi1EEENSA_ILi2EEESB_EEENS1_32KernelTmaWarpSpecializedPingpongEEENS5_IJNSA_ILi64EEESG_NSA_ILi128EEEEEEaNS5_IJlSB_lEEEaSJ_NS4_8TiledMMAINS4_8MMA_AtomIJNS4_4SM904GMMA26MMA_64x64x32_S32S8S8_SS_TNEEEENS4_6LayoutINS5_IJSB_SB_SB_EEENS5_IJNSA_ILi0EEESS_SS_EEEEENS5_IJNS4_10UnderscoreESV_SV_EEEEENS4_23SM90_TMA_LOAD_MULTICASTENS4_14ComposedLayoutINS4_7SwizzleILi3ELi4ELi3EEENS4_18smem_ptr_flag_bitsILi8EEENSQ_INS5_IJNSA_ILi8EEESH_EEENS5_IJSH_SB_EEEEEEEvNS4_8identityENS4_13SM90_TMA_LOADES18_vS19_EENS_8epilogue10collective6detail29Sm90TmaWarpSpecializedAdapterINS1D_15DefaultEpilogueIaSJ_SJ_NS1C_6thread17LinearCombinationIaLi1EiiLNS1H_9ScaleType4KindE0ELNS_15FloatRoundStyleE2EaEENS1_15EpilogueDefaultEEEEEvvEEEEvNT_6ParamsE,"aw",@nobits
	.sectionflags	@""
	.align	16
	.zero		1024


//--------------------- .nv.shared.reserved.0     --------------------------
	.section	.nv.shared.reserved.0,"aw",@nobits
	.weak		__nv_reservedSMEM_offset_0_alias
	.size		__nv_reservedSMEM_offset_0_alias, 0, 0
	.other		__nv_reservedSMEM_offset_0_alias,@"STO_CUDA_RESERVED_SHARED STV_DEFAULT"
__nv_reservedSMEM_offset_0_alias:
	.zero		0


//--------------------- .nv.global                --------------------------
	.section	.nv.global,"aw",@nobits
.nv.global:
	.type		_ZN39_INTERNAL_a96eadd3_4_k_cu_3893ae20_45264cute1_E,@object
	.size		_ZN39_INTERNAL_a96eadd3_4_k_cu_3893ae20_45264cute1_E,(_ZN39_INTERNAL_a96eadd3_4_k_cu_3893ae20_45264cuda3std3__45__cpo6cbeginE - _ZN39_INTERNAL_a96eadd3_4_k_cu_3893ae20_45264cute1_E)
_ZN39_INTERNAL_a96eadd3_4_k_cu_3893ae20_45264cute1_E:
	.zero		1
	.type		_ZN39_INTERNAL_a96eadd3_4_k_cu_3893ae20_45264cuda3std3__45__cpo6cbeginE,@object
	.size		_ZN39_INTERNAL_a96eadd3_4_k_cu_3893ae20_45264cuda3std3__45__cpo6cbeginE,(_ZN39_INTERNAL_a96eadd3_4_k_cu_3893ae20_45264cuda3std3__48in_placeE - _ZN39_INTERNAL_a96eadd3_4_k_cu_3893ae20_45264cuda3std3__45__cpo6cbeginE)
_ZN39_INTERNAL_a96eadd3_4_k_cu_3893ae20_45264cuda3std3__45__cpo6cbeginE:
	.zero		1
	.type		_ZN39_INTERNAL_a96eadd3_4_k_cu_3893ae20_45264cuda3std3__48in_placeE,@object
	.size		_ZN39_INTERNAL_a96eadd3_4_k_cu_3893ae20_45264cuda3std3__48in_placeE,(_ZN39_INTERNAL_a96eadd3_4_k_cu_3893ae20_45264cuda3std6ranges3__45__cpo9iter_moveE - _ZN39_INTERNAL_a96eadd3_4_k_cu_3893ae20_45264cuda3std3__48in_placeE)
_ZN39_INTERNAL_a96eadd3_4_k_cu_3893ae20_45264cuda3std3__48in_placeE:
	.zero		1
	.type		_ZN39_INTERNAL_a96eadd3_4_k_cu_3893ae20_45264cuda3std6ranges3__45__cpo9iter_moveE,@object
	.size		_ZN39_INTERNAL_a96eadd3_4_k_cu_3893ae20_45264cuda3std6ranges3__45__cpo9iter_moveE,(_ZN39_INTERNAL_a96eadd3_4_k_cu_3893ae20_45264cuda3std3__45__cpo5beginE - _ZN39_INTERNAL_a96eadd3_4_k_cu_3893ae20_45264cuda3std6ranges3__45__cpo9iter_moveE)
_ZN39_INTERNAL_a96eadd3_4_k_cu_3893ae20_45264cuda3std6ranges3__45__cpo9iter_moveE:
	.zero		1
	.type		_ZN39_INTERNAL_a96eadd3_4_k_cu_3893ae20_45264cuda3std3__45__cpo5beginE,@object
	.size		_ZN39_INTERNAL_a96eadd3_4_k_cu_3893ae20_45264cuda3std3__45__cpo5beginE,(_ZN39_INTERNAL_a96eadd3_4_k_cu_3893ae20_45264cuda3std3__441_GLOBAL__N__a96eadd3_4_k_cu_3893ae20_45266ignoreE - _ZN39_INTERNAL_a96eadd3_4_k_cu_3893ae20_45264cuda3std3__45__cpo5beginE)
_ZN39_INTERNAL_a96eadd3_4_k_cu_3893ae20_45264cuda3std3__45__cpo5beginE:
	.zero		1
	.type		_ZN39_INTERNAL_a96eadd3_4_k_cu_3893ae20_45264cuda3std3__441_GLOBAL__N__a96eadd3_4_k_cu_3893ae20_45266ignoreE,@object
	.size		_ZN39_INTERNAL_a96eadd3_4_k_cu_3893ae20_45264cuda3std3__441_GLOBAL__N__a96eadd3_4_k_cu_3893ae20_45266ignoreE,(_ZN39_INTERNAL_a96eadd3_4_k_cu_3893ae20_45264cute7productE - _ZN39_INTERNAL_a96eadd3_4_k_cu_3893ae20_45264cuda3std3__441_GLOBAL__N__a96eadd3_4_k_cu_3893ae20_45266ignoreE)
_ZN39_INTERNAL_a96eadd3_4_k_cu_3893ae20_45264cuda3std3__441_GLOBAL__N__a96eadd3_4_k_cu_3893ae20_45266ignoreE:
	.zero		1
	.type		_ZN39_INTERNAL_a96eadd3_4_k_cu_3893ae20_45264cute7productE,@object
	.size		_ZN39_INTERNAL_a96eadd3_4_k_cu_3893ae20_45264cute7productE,(_ZN39_INTERNAL_a96eadd3_4_k_cu_3893ae20_45264cuda3std3__45__cpo3endE - _ZN39_INTERNAL_a96eadd3_4_k_cu_3893ae20_45264cute7productE)
_ZN39_INTERNAL_a96eadd3_4_k_cu_3893ae20_45264cute7productE:
	.zero		1
	.type		_ZN39_INTERNAL_a96eadd3_4_k_cu_3893ae20_45264cuda3std3__45__cpo3endE,@object
	.size		_ZN39_INTERNAL_a96eadd3_4_k_cu_3893ae20_45264cuda3std3__45__cpo3endE,(_ZN39_INTERNAL_a96eadd3_4_k_cu_3893ae20_45264cuda3std3__419piecewise_constructE - _ZN39_INTERNAL_a96eadd3_4_k_cu_3893ae20_45264cuda3std3__45__cpo3endE)
_ZN39_INTERNAL_a96eadd3_4_k_cu_3893ae20_45264cuda3std3__45__cpo3endE:
	.zero		1
	.type		_ZN39_INTERNAL_a96eadd3_4_k_cu_3893ae20_45264cuda3std3__419piecewise_constructE,@object
	.size		_ZN39_INTERNAL_a96eadd3_4_k_cu_3893ae20_45264cuda3std3__419piecewise_constructE,(_ZN39_INTERNAL_a96eadd3_4_k_cu_3893ae20_45264cuda3std3__45__cpo4cendE - _ZN39_INTERNAL_a96eadd3_4_k_cu_3893ae20_45264cuda3std3__419piecewise_constructE)
_ZN39_INTERNAL_a96eadd3_4_k_cu_3893ae20_45264cuda3std3__419piecewise_constructE:
	.zero		1
	.type		_ZN39_INTERNAL_a96eadd3_4_k_cu_3893ae20_45264cuda3std3__45__cpo4cendE,@object
	.size		_ZN39_INTERNAL_a96eadd3_4_k_cu_3893ae20_45264cuda3std3__45__cpo4cendE,(_ZN39_INTERNAL_a96eadd3_4_k_cu_3893ae20_45264cuda3std6ranges3__45__cpo4swapE - _ZN39_INTERNAL_a96eadd3_4_k_cu_3893ae20_45264cuda3std3__45__cpo4cendE)
_ZN39_INTERNAL_a96eadd3_4_k_cu_3893ae20_45264cuda3std3__45__cpo4cendE:
	.zero		1
	.type		_ZN39_INTERNAL_a96eadd3_4_k_cu_3893ae20_45264cuda3std6ranges3__45__cpo4swapE,@object
	.size		_ZN39_INTERNAL_a96eadd3_4_k_cu_3893ae20_45264cuda3std6ranges3__45__cpo4swapE,(.L_8 - _ZN39_INTERNAL_a96eadd3_4_k_cu_3893ae20_45264cuda3std6ranges3__45__cpo4swapE)
_ZN39_INTERNAL_a96eadd3_4_k_cu_3893ae20_45264cuda3std6ranges3__45__cpo4swapE:
	.zero		1
.L_8:


//--------------------- .nv.constant0._ZN7cutlass13device_kernelINS_4gemm6kernel13GemmUniversalIN4cute5tupleIJiiiiEEENS1_10collective13CollectiveMmaINS1_34MainloopSm90TmaGmmaWarpSpecializedILi3ENS5_IJNS4_1CILi1EEENSA_ILi2EEESB_EEENS1_32KernelTmaWarpSpecializedPingpongEEENS5_IJNSA_ILi64EEESG_NSA_ILi128EEEEEEaNS5_IJlSB_lEEEaSJ_NS4_8TiledMMAINS4_8MMA_AtomIJNS4_4SM904GMMA26MMA_64x64x32_S32S8S8_SS_TNEEEENS4_6LayoutINS5_IJSB_SB_SB_EEENS5_IJNSA_ILi0EEESS_SS_EEEEENS5_IJNS4_10UnderscoreESV_SV_EEEEENS4_23SM90_TMA_LOAD_MULTICASTENS4_14ComposedLayoutINS4_7SwizzleILi3ELi4ELi3EEENS4_18smem_ptr_flag_bitsILi8EEENSQ_INS5_IJNSA_ILi8EEESH_EEENS5_IJSH_SB_EEEEEEEvNS4_8identityENS4_13SM90_TMA_LOADES18_vS19_EENS_8epilogue10collective6detail29Sm90TmaWarpSpecializedAdapterINS1D_15DefaultEpilogueIaSJ_SJ_NS1C_6thread17LinearCombinationIaLi1EiiLNS1H_9ScaleType4KindE0ELNS_15FloatRoundStyleE2EaEENS1_15EpilogueDefaultEEEEEvvEEEEvNT_6ParamsE --------------------------
	.section	.nv.constant0._ZN7cutlass13device_kernelINS_4gemm6kernel13GemmUniversalIN4cute5tupleIJiiiiEEENS1_10collective13CollectiveMmaINS1_34MainloopSm90TmaGmmaWarpSpecializedILi3ENS5_IJNS4_1CILi1EEENSA_ILi2EEESB_EEENS1_32KernelTmaWarpSpecializedPingpongEEENS5_IJNSA_ILi64EEESG_NSA_ILi128EEEEEEaNS5_IJlSB_lEEEaSJ_NS4_8TiledMMAINS4_8MMA_AtomIJNS4_4SM904GMMA26MMA_64x64x32_S32S8S8_SS_TNEEEENS4_6LayoutINS5_IJSB_SB_SB_EEENS5_IJNSA_ILi0EEESS_SS_EEEEENS5_IJNS4_10UnderscoreESV_SV_EEEEENS4_23SM90_TMA_LOAD_MULTICASTENS4_14ComposedLayoutINS4_7SwizzleILi3ELi4ELi3EEENS4_18smem_ptr_flag_bitsILi8EEENSQ_INS5_IJNSA_ILi8EEESH_EEENS5_IJSH_SB_EEEEEEEvNS4_8identityENS4_13SM90_TMA_LOADES18_vS19_EENS_8epilogue10collective6detail29Sm90TmaWarpSpecializedAdapterINS1D_15DefaultEpilogueIaSJ_SJ_NS1C_6thread17LinearCombinationIaLi1EiiLNS1H_9ScaleType4KindE0ELNS_15FloatRoundStyleE2EaEENS1_15EpilogueDefaultEEEEEvvEEEEvNT_6ParamsE,"a",@progbits
	.sectionflags	@""
	.align	4
.nv.constant0._ZN7cutlass13device_kernelINS_4gemm6kernel13GemmUniversalIN4cute5tupleIJiiiiEEENS1_10collective13CollectiveMmaINS1_34MainloopSm90TmaGmmaWarpSpecializedILi3ENS5_IJNS4_1CILi1EEENSA_ILi2EEESB_EEENS1_32KernelTmaWarpSpecializedPingpongEEENS5_IJNSA_ILi64EEESG_NSA_ILi128EEEEEEaNS5_IJlSB_lEEEaSJ_NS4_8TiledMMAINS4_8MMA_AtomIJNS4_4SM904GMMA26MMA_64x64x32_S32S8S8_SS_TNEEEENS4_6LayoutINS5_IJSB_SB_SB_EEENS5_IJNSA_ILi0EEESS_SS_EEEEENS5_IJNS4_10UnderscoreESV_SV_EEEEENS4_23SM90_TMA_LOAD_MULTICASTENS4_14ComposedLayoutINS4_7SwizzleILi3ELi4ELi3EEENS4_18smem_ptr_flag_bitsILi8EEENSQ_INS5_IJNSA_ILi8EEESH_EEENS5_IJSH_SB_EEEEEEEvNS4_8identityENS4_13SM90_TMA_LOADES18_vS19_EENS_8epilogue10collective6detail29Sm90TmaWarpSpecializedAdapterINS1D_15DefaultEpilogueIaSJ_SJ_NS1C_6thread17LinearCombinationIaLi1EiiLNS1H_9ScaleType4KindE0ELNS_15FloatRoundStyleE2EaEENS1_15EpilogueDefaultEEEEEvvEEEEvNT_6ParamsE:
	.zero		1664


//--------------------- SYMBOLS --------------------------

	.type		.nv.reservedSmem.offset0,@object
	.size		.nv.reservedSmem.offset0,0x4
	.type		__assertfail,@function
